//
// Generated by NVIDIA NVVM Compiler
//
// Compiler Build ID: CL-36424714
// Cuda compilation tools, release 13.0, V13.0.88
// Based on NVVM 20.0.0
//

.version 9.0
.target sm_100
.address_size 64

	// .globl	_Z14trim3D_kernel4PKfiiPfiii

.visible .entry _Z14trim3D_kernel4PKfiiPfiii(
	.param .u64 .ptr .align 1 _Z14trim3D_kernel4PKfiiPfiii_param_0,
	.param .u32 _Z14trim3D_kernel4PKfiiPfiii_param_1,
	.param .u32 _Z14trim3D_kernel4PKfiiPfiii_param_2,
	.param .u64 .ptr .align 1 _Z14trim3D_kernel4PKfiiPfiii_param_3,
	.param .u32 _Z14trim3D_kernel4PKfiiPfiii_param_4,
	.param .u32 _Z14trim3D_kernel4PKfiiPfiii_param_5,
	.param .u32 _Z14trim3D_kernel4PKfiiPfiii_param_6
)
{
	.reg .pred 	%p<3>;
	.reg .b32 	%r<26>;
	.reg .b32 	%f<5>;
	.reg .b64 	%rd<9>;

	ld.param.u64 	%rd3, [_Z14trim3D_kernel4PKfiiPfiii_param_0];
	ld.param.u32 	%r7, [_Z14trim3D_kernel4PKfiiPfiii_param_1];
	ld.param.u32 	%r8, [_Z14trim3D_kernel4PKfiiPfiii_param_2];
	ld.param.u64 	%rd4, [_Z14trim3D_kernel4PKfiiPfiii_param_3];
	ld.param.u32 	%r9, [_Z14trim3D_kernel4PKfiiPfiii_param_4];
	ld.param.u32 	%r10, [_Z14trim3D_kernel4PKfiiPfiii_param_5];
	ld.param.u32 	%r11, [_Z14trim3D_kernel4PKfiiPfiii_param_6];
	mov.u32 	%r12, %ctaid.x;
	mov.u32 	%r1, %ntid.x;
	mov.u32 	%r13, %tid.x;
	mad.lo.s32 	%r14, %r12, %r1, %r13;
	shl.b32 	%r25, %r14, 2;
	setp.ge.s32 	%p1, %r25, %r11;
	@%p1 bra 	$L__BB0_3;
	neg.s32 	%r3, %r9;
	mov.u32 	%r15, %nctaid.x;
	mul.lo.s32 	%r16, %r15, %r1;
	shl.b32 	%r4, %r16, 2;
	cvta.to.global.u64 	%rd1, %rd3;
	cvta.to.global.u64 	%rd2, %rd4;
$L__BB0_2:
	mul.wide.s32 	%rd5, %r25, 4;
	add.s64 	%rd6, %rd2, %rd5;
	div.s32 	%r17, %r25, %r9;
	mad.lo.s32 	%r18, %r3, %r17, %r25;
	div.s32 	%r19, %r18, %r10;
	mul.lo.s32 	%r20, %r19, %r10;
	mad.lo.s32 	%r21, %r17, %r7, %r19;
	mul.lo.s32 	%r22, %r21, %r8;
	sub.s32 	%r23, %r22, %r20;
	add.s32 	%r24, %r18, %r23;
	mul.wide.s32 	%rd7, %r24, 4;
	add.s64 	%rd8, %rd1, %rd7;
	ld.global.nc.f32 	%f1, [%rd8];
	ld.global.nc.f32 	%f2, [%rd8+4];
	ld.global.nc.f32 	%f3, [%rd8+8];
	ld.global.nc.f32 	%f4, [%rd8+12];
	st.global.v4.f32 	[%rd6], {%f1, %f2, %f3, %f4};
	add.s32 	%r25, %r25, %r4;
	setp.lt.s32 	%p2, %r25, %r11;
	@%p2 bra 	$L__BB0_2;
$L__BB0_3:
	ret;

}
	// .globl	_Z20trim3D_kernel4_pc04xPKfiiPfiii
.visible .entry _Z20trim3D_kernel4_pc04xPKfiiPfiii(
	.param .u64 .ptr .align 1 _Z20trim3D_kernel4_pc04xPKfiiPfiii_param_0,
	.param .u32 _Z20trim3D_kernel4_pc04xPKfiiPfiii_param_1,
	.param .u32 _Z20trim3D_kernel4_pc04xPKfiiPfiii_param_2,
	.param .u64 .ptr .align 1 _Z20trim3D_kernel4_pc04xPKfiiPfiii_param_3,
	.param .u32 _Z20trim3D_kernel4_pc04xPKfiiPfiii_param_4,
	.param .u32 _Z20trim3D_kernel4_pc04xPKfiiPfiii_param_5,
	.param .u32 _Z20trim3D_kernel4_pc04xPKfiiPfiii_param_6
)
{
	.reg .pred 	%p<7>;
	.reg .b32 	%r<83>;
	.reg .b32 	%f<21>;
	.reg .b64 	%rd<23>;

	ld.param.u64 	%rd3, [_Z20trim3D_kernel4_pc04xPKfiiPfiii_param_0];
	ld.param.u32 	%r13, [_Z20trim3D_kernel4_pc04xPKfiiPfiii_param_1];
	ld.param.u32 	%r14, [_Z20trim3D_kernel4_pc04xPKfiiPfiii_param_2];
	ld.param.u64 	%rd4, [_Z20trim3D_kernel4_pc04xPKfiiPfiii_param_3];
	ld.param.u32 	%r15, [_Z20trim3D_kernel4_pc04xPKfiiPfiii_param_4];
	ld.param.u32 	%r16, [_Z20trim3D_kernel4_pc04xPKfiiPfiii_param_5];
	ld.param.u32 	%r17, [_Z20trim3D_kernel4_pc04xPKfiiPfiii_param_6];
	cvta.to.global.u64 	%rd1, %rd4;
	cvta.to.global.u64 	%rd2, %rd3;
	mov.u32 	%r18, %ctaid.x;
	mov.u32 	%r19, %ntid.x;
	mov.u32 	%r20, %tid.x;
	mad.lo.s32 	%r21, %r18, %r19, %r20;
	mov.u32 	%r22, %nctaid.x;
	mul.lo.s32 	%r23, %r22, %r19;
	shl.b32 	%r1, %r23, 2;
	shl.b32 	%r81, %r21, 2;
	setp.ge.s32 	%p1, %r81, %r17;
	@%p1 bra 	$L__BB1_7;
	add.s32 	%r24, %r1, %r81;
	max.s32 	%r25, %r17, %r24;
	sub.s32 	%r26, %r25, %r1;
	setp.ne.s32 	%p2, %r26, %r81;
	selp.u32 	%r27, 1, 0, %p2;
	add.s32 	%r28, %r81, %r27;
	sub.s32 	%r29, %r26, %r28;
	div.u32 	%r30, %r29, %r1;
	add.s32 	%r3, %r30, %r27;
	and.b32  	%r31, %r3, 3;
	setp.eq.s32 	%p3, %r31, 3;
	@%p3 bra 	$L__BB1_4;
	neg.s32 	%r4, %r15;
	add.s32 	%r32, %r3, 1;
	and.b32  	%r33, %r32, 3;
	neg.s32 	%r79, %r33;
$L__BB1_3:
	.pragma "nounroll";
	mul.wide.s32 	%rd5, %r81, 4;
	add.s64 	%rd6, %rd1, %rd5;
	div.s32 	%r34, %r81, %r15;
	mul.lo.s32 	%r35, %r34, %r15;
	mad.lo.s32 	%r36, %r4, %r34, %r81;
	div.s32 	%r37, %r36, %r16;
	mul.lo.s32 	%r38, %r37, %r16;
	mad.lo.s32 	%r39, %r34, %r13, %r37;
	mul.lo.s32 	%r40, %r39, %r14;
	sub.s32 	%r41, %r40, %r38;
	sub.s32 	%r42, %r41, %r35;
	add.s32 	%r43, %r81, %r42;
	mul.wide.s32 	%rd7, %r43, 4;
	add.s64 	%rd8, %rd2, %rd7;
	ld.global.nc.v4.f32 	{%f1, %f2, %f3, %f4}, [%rd8];
	st.global.v4.f32 	[%rd6], {%f1, %f2, %f3, %f4};
	add.s32 	%r81, %r81, %r1;
	add.s32 	%r79, %r79, 1;
	setp.ne.s32 	%p4, %r79, 0;
	@%p4 bra 	$L__BB1_3;
$L__BB1_4:
	setp.lt.u32 	%p5, %r3, 3;
	@%p5 bra 	$L__BB1_7;
	mul.wide.s32 	%rd13, %r1, 4;
$L__BB1_6:
	div.s32 	%r44, %r81, %r15;
	mul.lo.s32 	%r45, %r44, %r15;
	sub.s32 	%r46, %r81, %r45;
	div.s32 	%r47, %r46, %r16;
	mul.lo.s32 	%r48, %r47, %r16;
	sub.s32 	%r49, %r46, %r48;
	mad.lo.s32 	%r50, %r44, %r13, %r47;
	mad.lo.s32 	%r51, %r50, %r14, %r49;
	mul.wide.s32 	%rd9, %r81, 4;
	add.s64 	%rd10, %rd1, %rd9;
	mul.wide.s32 	%rd11, %r51, 4;
	add.s64 	%rd12, %rd2, %rd11;
	ld.global.nc.v4.f32 	{%f5, %f6, %f7, %f8}, [%rd12];
	st.global.v4.f32 	[%rd10], {%f5, %f6, %f7, %f8};
	add.s32 	%r52, %r81, %r1;
	div.s32 	%r53, %r52, %r15;
	mul.lo.s32 	%r54, %r53, %r15;
	sub.s32 	%r55, %r52, %r54;
	div.s32 	%r56, %r55, %r16;
	mul.lo.s32 	%r57, %r56, %r16;
	sub.s32 	%r58, %r55, %r57;
	mad.lo.s32 	%r59, %r53, %r13, %r56;
	mad.lo.s32 	%r60, %r59, %r14, %r58;
	add.s64 	%rd14, %rd10, %rd13;
	mul.wide.s32 	%rd15, %r60, 4;
	add.s64 	%rd16, %rd2, %rd15;
	ld.global.nc.v4.f32 	{%f9, %f10, %f11, %f12}, [%rd16];
	st.global.v4.f32 	[%rd14], {%f9, %f10, %f11, %f12};
	add.s32 	%r61, %r52, %r1;
	div.s32 	%r62, %r61, %r15;
	mul.lo.s32 	%r63, %r62, %r15;
	sub.s32 	%r64, %r61, %r63;
	div.s32 	%r65, %r64, %r16;
	mul.lo.s32 	%r66, %r65, %r16;
	sub.s32 	%r67, %r64, %r66;
	mad.lo.s32 	%r68, %r62, %r13, %r65;
	mad.lo.s32 	%r69, %r68, %r14, %r67;
	add.s64 	%rd17, %rd14, %rd13;
	mul.wide.s32 	%rd18, %r69, 4;
	add.s64 	%rd19, %rd2, %rd18;
	ld.global.nc.v4.f32 	{%f13, %f14, %f15, %f16}, [%rd19];
	st.global.v4.f32 	[%rd17], {%f13, %f14, %f15, %f16};
	add.s32 	%r70, %r61, %r1;
	div.s32 	%r71, %r70, %r15;
	mul.lo.s32 	%r72, %r71, %r15;
	sub.s32 	%r73, %r70, %r72;
	div.s32 	%r74, %r73, %r16;
	mul.lo.s32 	%r75, %r74, %r16;
	sub.s32 	%r76, %r73, %r75;
	mad.lo.s32 	%r77, %r71, %r13, %r74;
	mad.lo.s32 	%r78, %r77, %r14, %r76;
	add.s64 	%rd20, %rd17, %rd13;
	mul.wide.s32 	%rd21, %r78, 4;
	add.s64 	%rd22, %rd2, %rd21;
	ld.global.nc.v4.f32 	{%f17, %f18, %f19, %f20}, [%rd22];
	st.global.v4.f32 	[%rd20], {%f17, %f18, %f19, %f20};
	add.s32 	%r81, %r70, %r1;
	setp.lt.s32 	%p6, %r81, %r17;
	@%p6 bra 	$L__BB1_6;
$L__BB1_7:
	ret;

}


// ===== COMPILED SASS (sm_100) =====

	.target	sm_100

	.elftype	@"ET_EXEC"


//--------------------- .note.nv.tkinfo           --------------------------
	.section	.note.nv.tkinfo,"",@"SHT_NOTE"
	.sectionflags	@"SHF_NOTE_NV_TKINFO"
	.tkinfo
        /*0018*/ 	.word	0x00000002
        /*0030*/ 	.string	""
        /*0030*/ 	.string	"ptxas"
        /*0030*/ 	.string	"Cuda compilation tools, release 13.0, V13.0.88"
        /*0030*/ 	.string	"Build cuda_13.0.r13.0/compiler.36424714_0"
        /*0030*/ 	.string	"-arch sm_100 -m 64 "



//--------------------- .note.nv.cuinfo           --------------------------
	.section	.note.nv.cuinfo,"",@"SHT_NOTE"
	.sectionflags	@"SHF_NOTE_NV_CUINFO"
        /*0018*/ 	.short	0x0002
        /*001a*/ 	.short	0x0064
        /*001c*/ 	.short	0x0082
	.zero		2


//--------------------- .nv.info                  --------------------------
	.section	.nv.info,"",@"SHT_CUDA_INFO"
	.align	4


	//----- nvinfo : EIATTR_REGCOUNT
	.align		4
        /*0000*/ 	.byte	0x04, 0x2f
        /*0002*/ 	.short	(.L_1 - .L_0)
	.align		4
.L_0:
        /*0004*/ 	.word	index@(_Z14trim3D_kernel4PKfiiPfiii)
        /*0008*/ 	.word	0x00000016


	//----- nvinfo : EIATTR_FRAME_SIZE
	.align		4
.L_1:
        /*000c*/ 	.byte	0x04, 0x11
        /*000e*/ 	.short	(.L_3 - .L_2)
	.align		4
.L_2:
        /*0010*/ 	.word	index@(_Z14trim3D_kernel4PKfiiPfiii)
        /*0014*/ 	.word	0x00000000


	//----- nvinfo : EIATTR_REGCOUNT
	.align		4
.L_3:
        /*0018*/ 	.byte	0x04, 0x2f
        /*001a*/ 	.short	(.L_5 - .L_4)
	.align		4
.L_4:
        /*001c*/ 	.word	index@(_Z20trim3D_kernel4_pc04xPKfiiPfiii)
        /*0020*/ 	.word	0x00000020


	//----- nvinfo : EIATTR_FRAME_SIZE
	.align		4
.L_5:
        /*0024*/ 	.byte	0x04, 0x11
        /*0026*/ 	.short	(.L_7 - .L_6)
	.align		4
.L_6:
        /*0028*/ 	.word	index@(_Z20trim3D_kernel4_pc04xPKfiiPfiii)
        /*002c*/ 	.word	0x00000000


	//----- nvinfo : EIATTR_MIN_STACK_SIZE
	.align		4
.L_7:
        /*0030*/ 	.byte	0x04, 0x12
        /*0032*/ 	.short	(.L_9 - .L_8)
	.align		4
.L_8:
        /*0034*/ 	.word	index@(_Z20trim3D_kernel4_pc04xPKfiiPfiii)
        /*0038*/ 	.word	0x00000000


	//----- nvinfo : EIATTR_MIN_STACK_SIZE
	.align		4
.L_9:
        /*003c*/ 	.byte	0x04, 0x12
        /*003e*/ 	.short	(.L_11 - .L_10)
	.align		4
.L_10:
        /*0040*/ 	.word	index@(_Z14trim3D_kernel4PKfiiPfiii)
        /*0044*/ 	.word	0x00000000
.L_11:


//--------------------- .nv.compat                --------------------------
	.section	.nv.compat,"",@"SHT_CUDA_COMPAT_INFO"
	.align	4
        /*0000*/ 	.byte	0x02, 0x09, 0x00, 0x00, 0x02, 0x02, 0x01, 0x00, 0x02, 0x05, 0x05, 0x00, 0x03, 0x07, 0x01, 0x01
        /*0010*/ 	.byte	0x02, 0x03, 0x00, 0x00, 0x02, 0x06, 0x01, 0x00, 0x04, 0x0b, 0x08, 0x00, 0x09, 0x00, 0x00, 0x00
        /*0020*/ 	.byte	0x00, 0x00, 0x00, 0x00


//--------------------- .nv.info._Z20trim3D_kernel4_pc04xPKfiiPfiii --------------------------
	.section	.nv.info._Z20trim3D_kernel4_pc04xPKfiiPfiii,"",@"SHT_CUDA_INFO"
	.sectionflags	@""
	.align	4


	//----- nvinfo : EIATTR_CUDA_API_VERSION
	.align		4
        /*0000*/ 	.byte	0x04, 0x37
        /*0002*/ 	.short	(.L_13 - .L_12)
.L_12:
        /*0004*/ 	.word	0x00000082


	//----- nvinfo : EIATTR_KPARAM_INFO
	.align		4
.L_13:
        /*0008*/ 	.byte	0x04, 0x17
        /*000a*/ 	.short	(.L_15 - .L_14)
.L_14:
        /*000c*/ 	.word	0x00000000
        /*0010*/ 	.short	0x0006
        /*0012*/ 	.short	0x0020
        /*0014*/ 	.byte	0x00, 0xf0, 0x11, 0x00


	//----- nvinfo : EIATTR_KPARAM_INFO
	.align		4
.L_15:
        /*0018*/ 	.byte	0x04, 0x17
        /*001a*/ 	.short	(.L_17 - .L_16)
.L_16:
        /*001c*/ 	.word	0x00000000
        /*0020*/ 	.short	0x0005
        /*0022*/ 	.short	0x001c
        /*0024*/ 	.byte	0x00, 0xf0, 0x11, 0x00


	//----- nvinfo : EIATTR_KPARAM_INFO
	.align		4
.L_17:
        /*0028*/ 	.byte	0x04, 0x17
        /*002a*/ 	.short	(.L_19 - .L_18)
.L_18:
        /*002c*/ 	.word	0x00000000
        /*0030*/ 	.short	0x0004
        /*0032*/ 	.short	0x0018
        /*0034*/ 	.byte	0x00, 0xf0, 0x11, 0x00


	//----- nvinfo : EIATTR_KPARAM_INFO
	.align		4
.L_19:
        /*0038*/ 	.byte	0x04, 0x17
        /*003a*/ 	.short	(.L_21 - .L_20)
.L_20:
        /*003c*/ 	.word	0x00000000
        /*0040*/ 	.short	0x0003
        /*0042*/ 	.short	0x0010
        /*0044*/ 	.byte	0x00, 0xf5, 0x21, 0x00


	//----- nvinfo : EIATTR_KPARAM_INFO
	.align		4
.L_21:
        /*0048*/ 	.byte	0x04, 0x17
        /*004a*/ 	.short	(.L_23 - .L_22)
.L_22:
        /*004c*/ 	.word	0x00000000
        /*0050*/ 	.short	0x0002
        /*0052*/ 	.short	0x000c
        /*0054*/ 	.byte	0x00, 0xf0, 0x11, 0x00


	//----- nvinfo : EIATTR_KPARAM_INFO
	.align		4
.L_23:
        /*0058*/ 	.byte	0x04, 0x17
        /*005a*/ 	.short	(.L_25 - .L_24)
.L_24:
        /*005c*/ 	.word	0x00000000
        /*0060*/ 	.short	0x0001
        /*0062*/ 	.short	0x0008
        /*0064*/ 	.byte	0x00, 0xf0, 0x11, 0x00


	//----- nvinfo : EIATTR_KPARAM_INFO
	.align		4
.L_25:
        /*0068*/ 	.byte	0x04, 0x17
        /*006a*/ 	.short	(.L_27 - .L_26)
.L_26:
        /*006c*/ 	.word	0x00000000
        /*0070*/ 	.short	0x0000
        /*0072*/ 	.short	0x0000
        /*0074*/ 	.byte	0x00, 0xf5, 0x21, 0x00


	//----- nvinfo : EIATTR_SPARSE_MMA_MASK
	.align		4
.L_27:
        /*0078*/ 	.byte	0x03, 0x50
        /*007a*/ 	.short	0x0000


	//----- nvinfo : EIATTR_MAXREG_COUNT
	.align		4
        /*007c*/ 	.byte	0x03, 0x1b
        /*007e*/ 	.short	0x00ff


	//----- nvinfo : EIATTR_MERCURY_ISA_VERSION
	.align		4
        /*0080*/ 	.byte	0x03, 0x5f
        /*0082*/ 	.short	0x0101


	//----- nvinfo : EIATTR_VRC_CTA_INIT_COUNT
	.align		4
        /*0084*/ 	.byte	0x02, 0x4a
	.zero		1
	.zero		1


	//----- nvinfo : EIATTR_EXIT_INSTR_OFFSETS
	.align		4
        /*0088*/ 	.byte	0x04, 0x1c
        /*008a*/ 	.short	(.L_29 - .L_28)


	//   ....[0]....
.L_28:
        /*008c*/ 	.word	0x000000a0


	//   ....[1]....
        /*0090*/ 	.word	0x00000750


	//   ....[2]....
        /*0094*/ 	.word	0x00001350


	//----- nvinfo : EIATTR_CRS_STACK_SIZE
	.align		4
.L_29:
        /*0098*/ 	.byte	0x04, 0x1e
        /*009a*/ 	.short	(.L_31 - .L_30)
.L_30:
        /*009c*/ 	.word	0x00000000


	//----- nvinfo : EIATTR_CBANK_PARAM_SIZE
	.align		4
.L_31:
        /*00a0*/ 	.byte	0x03, 0x19
        /*00a2*/ 	.short	0x0024


	//----- nvinfo : EIATTR_PARAM_CBANK
	.align		4
        /*00a4*/ 	.byte	0x04, 0x0a
        /*00a6*/ 	.short	(.L_33 - .L_32)
	.align		4
.L_32:
        /*00a8*/ 	.word	index@(.nv.constant0._Z20trim3D_kernel4_pc04xPKfiiPfiii)
        /*00ac*/ 	.short	0x0380
        /*00ae*/ 	.short	0x0024


	//----- nvinfo : EIATTR_SW_WAR
	.align		4
.L_33:
        /*00b0*/ 	.byte	0x04, 0x36
        /*00b2*/ 	.short	(.L_35 - .L_34)
.L_34:
        /*00b4*/ 	.word	0x00000008
.L_35:


//--------------------- .nv.info._Z14trim3D_kernel4PKfiiPfiii --------------------------
	.section	.nv.info._Z14trim3D_kernel4PKfiiPfiii,"",@"SHT_CUDA_INFO"
	.sectionflags	@""
	.align	4


	//----- nvinfo : EIATTR_CUDA_API_VERSION
	.align		4
        /*0000*/ 	.byte	0x04, 0x37
        /*0002*/ 	.short	(.L_37 - .L_36)
.L_36:
        /*0004*/ 	.word	0x00000082


	//----- nvinfo : EIATTR_KPARAM_INFO
	.align		4
.L_37:
        /*0008*/ 	.byte	0x04, 0x17
        /*000a*/ 	.short	(.L_39 - .L_38)
.L_38:
        /*000c*/ 	.word	0x00000000
        /*0010*/ 	.short	0x0006
        /*0012*/ 	.short	0x0020
        /*0014*/ 	.byte	0x00, 0xf0, 0x11, 0x00


	//----- nvinfo : EIATTR_KPARAM_INFO
	.align		4
.L_39:
        /*0018*/ 	.byte	0x04, 0x17
        /*001a*/ 	.short	(.L_41 - .L_40)
.L_40:
        /*001c*/ 	.word	0x00000000
        /*0020*/ 	.short	0x0005
        /*0022*/ 	.short	0x001c
        /*0024*/ 	.byte	0x00, 0xf0, 0x11, 0x00


	//----- nvinfo : EIATTR_KPARAM_INFO
	.align		4
.L_41:
        /*0028*/ 	.byte	0x04, 0x17
        /*002a*/ 	.short	(.L_43 - .L_42)
.L_42:
        /*002c*/ 	.word	0x00000000
        /*0030*/ 	.short	0x0004
        /*0032*/ 	.short	0x0018
        /*0034*/ 	.byte	0x00, 0xf0, 0x11, 0x00


	//----- nvinfo : EIATTR_KPARAM_INFO
	.align		4
.L_43:
        /*0038*/ 	.byte	0x04, 0x17
        /*003a*/ 	.short	(.L_45 - .L_44)
.L_44:
        /*003c*/ 	.word	0x00000000
        /*0040*/ 	.short	0x0003
        /*0042*/ 	.short	0x0010
        /*0044*/ 	.byte	0x00, 0xf5, 0x21, 0x00


	//----- nvinfo : EIATTR_KPARAM_INFO
	.align		4
.L_45:
        /*0048*/ 	.byte	0x04, 0x17
        /*004a*/ 	.short	(.L_47 - .L_46)
.L_46:
        /*004c*/ 	.word	0x00000000
        /*0050*/ 	.short	0x0002
        /*0052*/ 	.short	0x000c
        /*0054*/ 	.byte	0x00, 0xf0, 0x11, 0x00


	//----- nvinfo : EIATTR_KPARAM_INFO
	.align		4
.L_47:
        /*0058*/ 	.byte	0x04, 0x17
        /*005a*/ 	.short	(.L_49 - .L_48)
.L_48:
        /*005c*/ 	.word	0x00000000
        /*0060*/ 	.short	0x0001
        /*0062*/ 	.short	0x0008
        /*0064*/ 	.byte	0x00, 0xf0, 0x11, 0x00


	//----- nvinfo : EIATTR_KPARAM_INFO
	.align		4
.L_49:
        /*0068*/ 	.byte	0x04, 0x17
        /*006a*/ 	.short	(.L_51 - .L_50)
.L_50:
        /*006c*/ 	.word	0x00000000
        /*0070*/ 	.short	0x0000
        /*0072*/ 	.short	0x0000
        /*0074*/ 	.byte	0x00, 0xf5, 0x21, 0x00


	//----- nvinfo : EIATTR_SPARSE_MMA_MASK
	.align		4
.L_51:
        /*0078*/ 	.byte	0x03, 0x50
        /*007a*/ 	.short	0x0000


	//----- nvinfo : EIATTR_MAXREG_COUNT
	.align		4
        /*007c*/ 	.byte	0x03, 0x1b
        /*007e*/ 	.short	0x00ff


	//----- nvinfo : EIATTR_MERCURY_ISA_VERSION
	.align		4
        /*0080*/ 	.byte	0x03, 0x5f
        /*0082*/ 	.short	0x0101


	//----- nvinfo : EIATTR_VRC_CTA_INIT_COUNT
	.align		4
        /*0084*/ 	.byte	0x02, 0x4a
	.zero		1
	.zero		1


	//----- nvinfo : EIATTR_EXIT_INSTR_OFFSETS
	.align		4
        /*0088*/ 	.byte	0x04, 0x1c
        /*008a*/ 	.short	(.L_53 - .L_52)


	//   ....[0]....
.L_52:
        /*008c*/ 	.word	0x00000080


	//   ....[1]....
        /*0090*/ 	.word	0x00000550


	//----- nvinfo : EIATTR_CRS_STACK_SIZE
	.align		4
.L_53:
        /*0094*/ 	.byte	0x04, 0x1e
        /*0096*/ 	.short	(.L_55 - .L_54)
.L_54:
        /*0098*/ 	.word	0x00000000


	//----- nvinfo : EIATTR_CBANK_PARAM_SIZE
	.align		4
.L_55:
        /*009c*/ 	.byte	0x03, 0x19
        /*009e*/ 	.short	0x0024


	//----- nvinfo : EIATTR_PARAM_CBANK
	.align		4
        /*00a0*/ 	.byte	0x04, 0x0a
        /*00a2*/ 	.short	(.L_57 - .L_56)
	.align		4
.L_56:
        /*00a4*/ 	.word	index@(.nv.constant0._Z14trim3D_kernel4PKfiiPfiii)
        /*00a8*/ 	.short	0x0380
        /*00aa*/ 	.short	0x0024


	//----- nvinfo : EIATTR_SW_WAR
	.align		4
.L_57:
        /*00ac*/ 	.byte	0x04, 0x36
        /*00ae*/ 	.short	(.L_59 - .L_58)
.L_58:
        /*00b0*/ 	.word	0x00000008
.L_59:


//--------------------- .nv.callgraph             --------------------------
	.section	.nv.callgraph,"",@"SHT_CUDA_CALLGRAPH"
	.align	4
	.sectionentsize	8
	.align		4
        /*0000*/ 	.word	0x00000000
	.align		4
        /*0004*/ 	.word	0xffffffff
	.align		4
        /*0008*/ 	.word	0x00000000
	.align		4
        /*000c*/ 	.word	0xfffffffe
	.align		4
        /*0010*/ 	.word	0x00000000
	.align		4
        /*0014*/ 	.word	0xfffffffd
	.align		4
        /*0018*/ 	.word	0x00000000
	.align		4
        /*001c*/ 	.word	0xfffffffc


//--------------------- .text._Z20trim3D_kernel4_pc04xPKfiiPfiii --------------------------
	.section	.text._Z20trim3D_kernel4_pc04xPKfiiPfiii,"ax",@progbits
	.align	128
        .global         _Z20trim3D_kernel4_pc04xPKfiiPfiii
        .type           _Z20trim3D_kernel4_pc04xPKfiiPfiii,@function
        .size           _Z20trim3D_kernel4_pc04xPKfiiPfiii,(.L_x_7 - _Z20trim3D_kernel4_pc04xPKfiiPfiii)
        .other          _Z20trim3D_kernel4_pc04xPKfiiPfiii,@"STO_CUDA_ENTRY STV_DEFAULT"
_Z20trim3D_kernel4_pc04xPKfiiPfiii:
.text._Z20trim3D_kernel4_pc04xPKfiiPfiii:
[----:B------:R-:W-:Y:S01]  /*0000*/  LDC R1, c[0x0][0x37c] ;  /* 0x0000df00ff017b82 */ /* 0x000fe20000000800 */
[----:B------:R-:W0:Y:S07]  /*0010*/  S2R R3, SR_TID.X ;  /* 0x0000000000037919 */ /* 0x000e2e0000002100 */
[----:B------:R-:W0:Y:S01]  /*0020*/  S2UR UR4, SR_CTAID.X ;  /* 0x00000000000479c3 */ /* 0x000e220000002500 */
[----:B------:R-:W1:Y:S07]  /*0030*/  LDCU UR6, c[0x0][0x3a0] ;  /* 0x00007400ff0677ac */ /* 0x000e6e0008000800 */
[----:B------:R-:W0:Y:S01]  /*0040*/  LDC R2, c[0x0][0x360] ;  /* 0x0000d800ff027b82 */ /* 0x000e220000000800 */
[----:B------:R-:W2:Y:S01]  /*0050*/  LDCU UR5, c[0x0][0x370] ;  /* 0x00006e00ff0577ac */ /* 0x000ea20008000800 */
[----:B0-----:R-:W-:-:S04]  /*0060*/  IMAD R0, R2, UR4, R3 ;  /* 0x0000000402007c24 */ /* 0x001fc8000f8e0203 */
[----:B------:R-:W-:Y:S02]  /*0070*/  IMAD.SHL.U32 R25, R0, 0x4, RZ ;  /* 0x0000000400197824 */ /* 0x000fe400078e00ff */
[----:B--2---:R-:W-:-:S03]  /*0080*/  IMAD R0, R2, UR5, RZ ;  /* 0x0000000502007c24 */ /* 0x004fc6000f8e02ff */
[----:B-1----:R-:W-:-:S13]  /*0090*/  ISETP.GE.AND P0, PT, R25, UR6, PT ;  /* 0x0000000619007c0c */ /* 0x002fda000bf06270 */
[----:B------:R-:W-:Y:S05]  /*00a0*/  @P0 EXIT ;  /* 0x000000000000094d */ /* 0x000fea0003800000 */
[----:B------:R-:W-:Y:S01]  /*00b0*/  IMAD.SHL.U32 R0, R0, 0x4, RZ ;  /* 0x0000000400007824 */ /* 0x000fe200078e00ff */
[----:B------:R-:W0:Y:S01]  /*00c0*/  LDCU.64 UR4, c[0x0][0x358] ;  /* 0x00006b00ff0477ac */ /* 0x000e220008000a00 */
[----:B------:R-:W-:Y:S02]  /*00d0*/  BSSY.RECONVERGENT B0, `(.L_x_0) ;  /* 0x0000067000007945 */ /* 0x000fe40003800200 */
[----:B------:R-:W1:Y:S01]  /*00e0*/  I2F.U32.RP R6, R0 ;  /* 0x0000000000067306 */ /* 0x000e620000209000 */
[C---:B------:R-:W-:Y:S01]  /*00f0*/  VIADDMNMX R5, R0.reuse, R25, UR6, !PT ;  /* 0x0000000600057e46 */ /* 0x040fe2000f800119 */
[--C-:B------:R-:W-:Y:S01]  /*0100*/  IMAD.MOV R7, RZ, RZ, -R0.reuse ;  /* 0x000000ffff077224 */ /* 0x100fe200078e0a00 */
[----:B------:R-:W-:Y:S01]  /*0110*/  ISETP.NE.U32.AND P2, PT, R0, RZ, PT ;  /* 0x000000ff0000720c */ /* 0x000fe20003f45070 */
[----:B------:R-:W2:Y:S02]  /*0120*/  LDCU.64 UR6, c[0x0][0x388] ;  /* 0x00007100ff0677ac */ /* 0x000ea40008000a00 */
[----:B------:R-:W-:-:S05]  /*0130*/  IMAD.IADD R4, R5, 0x1, -R0 ;  /* 0x0000000105047824 */ /* 0x000fca00078e0a00 */
[----:B------:R-:W-:Y:S01]  /*0140*/  ISETP.NE.AND P0, PT, R4, R25, PT ;  /* 0x000000190400720c */ /* 0x000fe20003f05270 */
[----:B-1----:R-:W1:Y:S03]  /*0150*/  MUFU.RCP R6, R6 ;  /* 0x0000000600067308 */ /* 0x002e660000001000 */
[----:B------:R-:W-:Y:S02]  /*0160*/  SEL R5, RZ, 0x1, !P0 ;  /* 0x00000001ff057807 */ /* 0x000fe40004000000 */
[----:B-1----:R-:W-:-:S04]  /*0170*/  IADD3 R2, PT, PT, R6, 0xffffffe, RZ ;  /* 0x0ffffffe06027810 */ /* 0x002fc80007ffe0ff */
[----:B------:R1:W3:Y:S02]  /*0180*/  F2I.FTZ.U32.TRUNC.NTZ R3, R2 ;  /* 0x0000000200037305 */ /* 0x0002e4000021f000 */
[----:B-1----:R-:W-:Y:S02]  /*0190*/  HFMA2 R2, -RZ, RZ, 0, 0 ;  /* 0x00000000ff027431 */ /* 0x002fe400000001ff */
[----:B---3--:R-:W-:-:S04]  /*01a0*/  IMAD R7, R7, R3, RZ ;  /* 0x0000000307077224 */ /* 0x008fc800078e02ff */
[----:B------:R-:W-:Y:S01]  /*01b0*/  IMAD.HI.U32 R6, R3, R7, R2 ;  /* 0x0000000703067227 */ /* 0x000fe200078e0002 */
[----:B------:R-:W-:-:S05]  /*01c0*/  IADD3 R3, PT, PT, R4, -R25, -R5 ;  /* 0x8000001904037210 */ /* 0x000fca0007ffe805 */
[----:B------:R-:W-:-:S04]  /*01d0*/  IMAD.HI.U32 R6, R6, R3, RZ ;  /* 0x0000000306067227 */ /* 0x000fc800078e00ff */
[----:B------:R-:W-:-:S04]  /*01e0*/  IMAD.MOV R2, RZ, RZ, -R6 ;  /* 0x000000ffff027224 */ /* 0x000fc800078e0a06 */
[----:B------:R-:W-:-:S05]  /*01f0*/  IMAD R3, R0, R2, R3 ;  /* 0x0000000200037224 */ /* 0x000fca00078e0203 */
[----:B------:R-:W-:-:S13]  /*0200*/  ISETP.GE.U32.AND P0, PT, R3, R0, PT ;  /* 0x000000000300720c */ /* 0x000fda0003f06070 */
[----:B------:R-:W-:Y:S01]  /*0210*/  @P0 IMAD.IADD R3, R3, 0x1, -R0 ;  /* 0x0000000103030824 */ /* 0x000fe200078e0a00 */
[----:B------:R-:W-:-:S04]  /*0220*/  @P0 IADD3 R6, PT, PT, R6, 0x1, RZ ;  /* 0x0000000106060810 */ /* 0x000fc80007ffe0ff */
[----:B------:R-:W-:-:S13]  /*0230*/  ISETP.GE.U32.AND P1, PT, R3, R0, PT ;  /* 0x000000000300720c */ /* 0x000fda0003f26070 */
[----:B------:R-:W-:Y:S01]  /*0240*/  @P1 VIADD R6, R6, 0x1 ;  /* 0x0000000106061836 */ /* 0x000fe20000000000 */
[----:B------:R-:W-:-:S05]  /*0250*/  @!P2 LOP3.LUT R6, RZ, R0, RZ, 0x33, !PT ;  /* 0x00000000ff06a212 */ /* 0x000fca00078e33ff */
[----:B------:R-:W-:-:S05]  /*0260*/  IMAD.IADD R14, R5, 0x1, R6 ;  /* 0x00000001050e7824 */ /* 0x000fca00078e0206 */
[C---:B------:R-:W-:Y:S02]  /*0270*/  LOP3.LUT R2, R14.reuse, 0x3, RZ, 0xc0, !PT ;  /* 0x000000030e027812 */ /* 0x040fe400078ec0ff */
[----:B------:R-:W-:Y:S02]  /*0280*/  ISETP.GE.U32.AND P0, PT, R14, 0x3, PT ;  /* 0x000000030e00780c */ /* 0x000fe40003f06070 */
[----:B------:R-:W-:-:S13]  /*0290*/  ISETP.NE.AND P1, PT, R2, 0x3, PT ;  /* 0x000000030200780c */ /* 0x000fda0003f25270 */
[----:B0-2---:R-:W-:Y:S05]  /*02a0*/  @!P1 BRA `(.L_x_1) ;  /* 0x0000000400249947 */ /* 0x005fea0003800000 */
[----:B------:R-:W0:Y:S08]  /*02b0*/  LDC.64 R4, c[0x0][0x398] ;  /* 0x0000e600ff047b82 */ /* 0x000e300000000a00 */
[----:B------:R-:W1:Y:S08]  /*02c0*/  LDC R12, c[0x0][0x398] ;  /* 0x0000e600ff0c7b82 */ /* 0x000e700000000800 */
[----:B------:R-:W2:Y:S01]  /*02d0*/  LDC R11, c[0x0][0x39c] ;  /* 0x0000e700ff0b7b82 */ /* 0x000ea20000000800 */
[----:B0-----:R-:W-:-:S07]  /*02e0*/  IABS R10, R4 ;  /* 0x00000004000a7213 */ /* 0x001fce0000000000 */
[----:B------:R-:W0:Y:S01]  /*02f0*/  LDC.64 R2, c[0x0][0x390] ;  /* 0x0000e400ff027b82 */ /* 0x000e220000000a00 */
[----:B------:R-:W-:Y:S01]  /*0300*/  VIADD R4, R14, 0x1 ;  /* 0x000000010e047836 */ /* 0x000fe20000000000 */
[----:B------:R-:W-:Y:S01]  /*0310*/  ISETP.NE.AND P1, PT, R5, RZ, PT ;  /* 0x000000ff0500720c */ /* 0x000fe20003f25270 */
[----:B------:R-:W3:Y:S01]  /*0320*/  I2F.RP R13, R10 ;  /* 0x0000000a000d7306 */ /* 0x000ee20000209400 */
[----:B------:R-:W-:Y:S02]  /*0330*/  LOP3.LUT R14, RZ, R5, RZ, 0x33, !PT ;  /* 0x00000005ff0e7212 */ /* 0x000fe400078e33ff */
[----:B------:R-:W-:Y:S02]  /*0340*/  LOP3.LUT R4, R4, 0x3, RZ, 0xc0, !PT ;  /* 0x0000000304047812 */ /* 0x000fe400078ec0ff */
[----:B------:R-:W4:Y:S03]  /*0350*/  LDC.64 R8, c[0x0][0x380] ;  /* 0x0000e000ff087b82 */ /* 0x000f260000000a00 */
[----:B---3--:R-:W3:Y:S02]  /*0360*/  MUFU.RCP R13, R13 ;  /* 0x0000000d000d7308 */ /* 0x008ee40000001000 */
[----:B---3--:R-:W-:-:S06]  /*0370*/  IADD3 R6, PT, PT, R13, 0xffffffe, RZ ;  /* 0x0ffffffe0d067810 */ /* 0x008fcc0007ffe0ff */
[----:B------:R3:W5:Y:S02]  /*0380*/  F2I.FTZ.U32.TRUNC.NTZ R7, R6 ;  /* 0x0000000600077305 */ /* 0x000764000021f000 */
[----:B---3--:R-:W-:Y:S01]  /*0390*/  MOV R6, RZ ;  /* 0x000000ff00067202 */ /* 0x008fe20000000f00 */
[----:B-----5:R-:W-:-:S04]  /*03a0*/  IMAD.MOV R15, RZ, RZ, -R7 ;  /* 0x000000ffff0f7224 */ /* 0x020fc800078e0a07 */
[----:B------:R-:W-:Y:S02]  /*03b0*/  IMAD R13, R15, R10, RZ ;  /* 0x0000000a0f0d7224 */ /* 0x000fe400078e02ff */
[----:B------:R-:W-:Y:S02]  /*03c0*/  IMAD.MOV R15, RZ, RZ, -R4 ;  /* 0x000000ffff0f7224 */ /* 0x000fe400078e0a04 */
[----:B012-4-:R-:W-:-:S07]  /*03d0*/  IMAD.HI.U32 R13, R7, R13, R6 ;  /* 0x0000000d070d7227 */ /* 0x017fce00078e0006 */
.L_x_2:
[----:B0-----:R-:W-:Y:S02]  /*03e0*/  IABS R4, R25 ;  /* 0x0000001900047213 */ /* 0x001fe40000000000 */
[----:B------:R-:W-:Y:S02]  /*03f0*/  IABS R6, R11 ;  /* 0x0000000b00067213 */ /* 0x000fe40000000000 */
[----:B------:R-:W-:Y:S01]  /*0400*/  IABS R18, R12 ;  /* 0x0000000c00127213 */ /* 0x000fe20000000000 */
[----:B------:R-:W-:Y:S01]  /*0410*/  IMAD.HI.U32 R16, R13, R4, RZ ;  /* 0x000000040d107227 */ /* 0x000fe200078e00ff */
[----:B------:R-:W0:Y:S03]  /*0420*/  I2F.RP R7, R6 ;  /* 0x0000000600077306 */ /* 0x000e260000209400 */
[----:B------:R-:W-:-:S04]  /*0430*/  IMAD.MOV R5, RZ, RZ, -R16 ;  /* 0x000000ffff057224 */ /* 0x000fc800078e0a10 */
[----:B------:R-:W-:Y:S01]  /*0440*/  IMAD R5, R18, R5, R4 ;  /* 0x0000000512057224 */ /* 0x000fe200078e0204 */
[----:B------:R-:W-:-:S04]  /*0450*/  LOP3.LUT R4, R25, R12, RZ, 0x3c, !PT ;  /* 0x0000000c19047212 */ /* 0x000fc800078e3cff */
[----:B------:R-:W-:Y:S02]  /*0460*/  ISETP.GT.U32.AND P4, PT, R10, R5, PT ;  /* 0x000000050a00720c */ /* 0x000fe40003f84070 */
[----:B------:R-:W-:Y:S01]  /*0470*/  ISETP.GE.AND P3, PT, R4, RZ, PT ;  /* 0x000000ff0400720c */ /* 0x000fe20003f66270 */
[----:B0-----:R-:W0:Y:S01]  /*0480*/  MUFU.RCP R7, R7 ;  /* 0x0000000700077308 */ /* 0x001e220000001000 */
[----:B------:R-:W-:-:S09]  /*0490*/  IMAD.MOV.U32 R4, RZ, RZ, RZ ;  /* 0x000000ffff047224 */ /* 0x000fd200078e00ff */
[----:B------:R-:W-:Y:S01]  /*04a0*/  @!P4 IADD3 R5, PT, PT, R5, -R18, RZ ;  /* 0x800000120505c210 */ /* 0x000fe20007ffe0ff */
[----:B------:R-:W-:Y:S01]  /*04b0*/  @!P4 VIADD R16, R16, 0x1 ;  /* 0x000000011010c836 */ /* 0x000fe20000000000 */
[----:B------:R-:W-:Y:S01]  /*04c0*/  ISETP.NE.AND P4, PT, R12, RZ, PT ;  /* 0x000000ff0c00720c */ /* 0x000fe20003f85270 */
[----:B------:R-:W-:Y:S01]  /*04d0*/  IMAD.MOV R18, RZ, RZ, -R12 ;  /* 0x000000ffff127224 */ /* 0x000fe200078e0a0c */
[----:B------:R-:W-:Y:S01]  /*04e0*/  ISETP.GE.U32.AND P2, PT, R5, R10, PT ;  /* 0x0000000a0500720c */ /* 0x000fe20003f46070 */
[----:B0-----:R-:W-:-:S06]  /*04f0*/  VIADD R5, R7, 0xffffffe ;  /* 0x0ffffffe07057836 */ /* 0x001fcc0000000000 */
[----:B------:R-:W0:Y:S06]  /*0500*/  F2I.FTZ.U32.TRUNC.NTZ R5, R5 ;  /* 0x0000000500057305 */ /* 0x000e2c000021f000 */
[----:B------:R-:W-:-:S05]  /*0510*/  @P2 IADD3 R16, PT, PT, R16, 0x1, RZ ;  /* 0x0000000110102810 */ /* 0x000fca0007ffe0ff */
[----:B------:R-:W-:Y:S01]  /*0520*/  @!P3 IMAD.MOV R16, RZ, RZ, -R16 ;  /* 0x000000ffff10b224 */ /* 0x000fe200078e0a10 */
[----:B------:R-:W-:Y:S02]  /*0530*/  @!P4 LOP3.LUT R16, RZ, R12, RZ, 0x33, !PT ;  /* 0x0000000cff10c212 */ /* 0x000fe400078e33ff */
[----:B0-----:R-:W-:-:S03]  /*0540*/  IADD3 R7, PT, PT, RZ, -R5, RZ ;  /* 0x80000005ff077210 */ /* 0x001fc60007ffe0ff */
[----:B------:R-:W-:Y:S02]  /*0550*/  IMAD R18, R16, R18, R25 ;  /* 0x0000001210127224 */ /* 0x000fe400078e0219 */
[----:B------:R-:W-:-:S03]  /*0560*/  IMAD R7, R7, R6, RZ ;  /* 0x0000000607077224 */ /* 0x000fc600078e02ff */
[----:B------:R-:W-:Y:S02]  /*0570*/  IABS R17, R18 ;  /* 0x0000001200117213 */ /* 0x000fe40000000000 */
[----:B------:R-:W-:Y:S01]  /*0580*/  LOP3.LUT R18, R18, R11, RZ, 0x3c, !PT ;  /* 0x0000000b12127212 */ /* 0x000fe200078e3cff */
[----:B------:R-:W-:-:S03]  /*0590*/  IMAD.HI.U32 R4, R5, R7, R4 ;  /* 0x0000000705047227 */ /* 0x000fc600078e0004 */
[----:B------:R-:W-:Y:S01]  /*05a0*/  ISETP.GE.AND P4, PT, R18, RZ, PT ;  /* 0x000000ff1200720c */ /* 0x000fe20003f86270 */
[----:B------:R-:W-:-:S04]  /*05b0*/  IMAD.MOV.U32 R5, RZ, RZ, R17 ;  /* 0x000000ffff057224 */ /* 0x000fc800078e0011 */
[----:B------:R-:W-:-:S05]  /*05c0*/  IMAD.HI.U32 R4, R4, R5, RZ ;  /* 0x0000000504047227 */ /* 0x000fca00078e00ff */
[----:B------:R-:W-:-:S05]  /*05d0*/  IADD3 R7, PT, PT, -R4, RZ, RZ ;  /* 0x000000ff04077210 */ /* 0x000fca0007ffe1ff */
[----:B------:R-:W-:-:S05]  /*05e0*/  IMAD R5, R6, R7, R5 ;  /* 0x0000000706057224 */ /* 0x000fca00078e0205 */
[----:B------:R-:W-:-:S13]  /*05f0*/  ISETP.GT.U32.AND P3, PT, R6, R5, PT ;  /* 0x000000050600720c */ /* 0x000fda0003f64070 */
[----:B------:R-:W-:Y:S02]  /*0600*/  @!P3 IMAD.IADD R5, R5, 0x1, -R6 ;  /* 0x000000010505b824 */ /* 0x000fe400078e0a06 */
[----:B------:R-:W-:-:S03]  /*0610*/  @!P3 VIADD R4, R4, 0x1 ;  /* 0x000000010404b836 */ /* 0x000fc60000000000 */
[----:B------:R-:W-:-:S13]  /*0620*/  ISETP.GE.U32.AND P2, PT, R5, R6, PT ;  /* 0x000000060500720c */ /* 0x000fda0003f46070 */
[----:B------:R-:W-:-:S05]  /*0630*/  @P2 IADD3 R4, PT, PT, R4, 0x1, RZ ;  /* 0x0000000104042810 */ /* 0x000fca0007ffe0ff */
[----:B------:R-:W-:-:S05]  /*0640*/  @!P4 IMAD.MOV R4, RZ, RZ, -R4 ;  /* 0x000000ffff04c224 */ /* 0x000fca00078e0a04 */
[----:B------:R-:W-:-:S05]  /*0650*/  SEL R4, R14, R4, !P1 ;  /* 0x000000040e047207 */ /* 0x000fca0004800000 */
[----:B------:R-:W-:Y:S02]  /*0660*/  IMAD R5, R4, R11, RZ ;  /* 0x0000000b04057224 */ /* 0x000fe400078e02ff */
[----:B------:R-:W-:Y:S02]  /*0670*/  IMAD R4, R16, UR6, R4 ;  /* 0x0000000610047c24 */ /* 0x000fe4000f8e0204 */
[----:B------:R-:W-:Y:S02]  /*0680*/  IMAD.MOV R16, RZ, RZ, -R16 ;  /* 0x000000ffff107224 */ /* 0x000fe400078e0a10 */
[----:B------:R-:W-:-:S04]  /*0690*/  IMAD R5, R4, UR7, -R5 ;  /* 0x0000000704057c24 */ /* 0x000fc8000f8e0a05 */
[----:B------:R-:W-:-:S05]  /*06a0*/  IMAD R4, R12, R16, R5 ;  /* 0x000000100c047224 */ /* 0x000fca00078e0205 */
[----:B------:R-:W-:-:S05]  /*06b0*/  IADD3 R5, PT, PT, R4, R25, RZ ;  /* 0x0000001904057210 */ /* 0x000fca0007ffe0ff */
[----:B------:R-:W-:-:S06]  /*06c0*/  IMAD.WIDE R4, R5, 0x4, R8 ;  /* 0x0000000405047825 */ /* 0x000fcc00078e0208 */
[----:B------:R-:W2:Y:S01]  /*06d0*/  LDG.E.128.CONSTANT R4, desc[UR4][R4.64] ;  /* 0x0000000404047981 */ /* 0x000ea2000c1e9d00 */
[----:B------:R-:W-:-:S04]  /*06e0*/  IMAD.WIDE R16, R25, 0x4, R2 ;  /* 0x0000000419107825 */ /* 0x000fc800078e0202 */
[----:B------:R-:W-:Y:S02]  /*06f0*/  VIADD R15, R15, 0x1 ;  /* 0x000000010f0f7836 */ /* 0x000fe40000000000 */
[----:B------:R-:W-:-:S03]  /*0700*/  IMAD.IADD R25, R0, 0x1, R25 ;  /* 0x0000000100197824 */ /* 0x000fc600078e0219 */
[----:B------:R-:W-:Y:S01]  /*0710*/  ISETP.NE.AND P2, PT, R15, RZ, PT ;  /* 0x000000ff0f00720c */ /* 0x000fe20003f45270 */
[----:B--2---:R0:W-:-:S12]  /*0720*/  STG.E.128 desc[UR4][R16.64], R4 ;  /* 0x0000000410007986 */ /* 0x0041d8000c101d04 */
[----:B------:R-:W-:Y:S05]  /*0730*/  @P2 BRA `(.L_x_2) ;  /* 0xfffffffc00282947 */ /* 0x000fea000383ffff */
.L_x_1:
[----:B------:R-:W-:Y:S05]  /*0740*/  BSYNC.RECONVERGENT B0 ;  /* 0x0000000000007941 */ /* 0x000fea0003800200 */
.L_x_0:
[----:B------:R-:W-:Y:S05]  /*0750*/  @!P0 EXIT ;  /* 0x000000000000894d */ /* 0x000fea0003800000 */
[----:B------:R-:W1:Y:S01]  /*0760*/  LDC R2, c[0x0][0x398] ;  /* 0x0000e600ff027b82 */ /* 0x000e620000000800 */
[----:B------:R-:W2:Y:S01]  /*0770*/  LDCU UR8, c[0x0][0x3a0] ;  /* 0x00007400ff0877ac */ /* 0x000ea20008000800 */
[----:B------:R-:W3:Y:S06]  /*0780*/  LDCU.64 UR6, c[0x0][0x388] ;  /* 0x00007100ff0677ac */ /* 0x000eec0008000a00 */
[----:B------:R-:W4:Y:S08]  /*0790*/  LDC R20, c[0x0][0x398] ;  /* 0x0000e600ff147b82 */ /* 0x000f300000000800 */
[----:B------:R-:W2:Y:S01]  /*07a0*/  LDC R21, c[0x0][0x39c] ;  /* 0x0000e700ff157b82 */ /* 0x000ea20000000800 */
[----:B-1----:R-:W-:-:S07]  /*07b0*/  IABS R19, R2 ;  /* 0x0000000200137213 */ /* 0x002fce0000000000 */
[----:B0-----:R-:W0:Y:S01]  /*07c0*/  LDC.64 R16, c[0x0][0x380] ;  /* 0x0000e000ff107b82 */ /* 0x001e220000000a00 */
[----:B------:R-:W1:Y:S07]  /*07d0*/  I2F.RP R6, R19 ;  /* 0x0000001300067306 */ /* 0x000e6e0000209400 */
[----:B------:R-:W0:Y:S01]  /*07e0*/  LDC.64 R2, c[0x0][0x390] ;  /* 0x0000e400ff027b82 */ /* 0x000e220000000a00 */
[----:B-1----:R-:W1:Y:S02]  /*07f0*/  MUFU.RCP R6, R6 ;  /* 0x0000000600067308 */ /* 0x002e640000001000 */
[----:B-1----:R-:W-:-:S06]  /*0800*/  IADD3 R4, PT, PT, R6, 0xffffffe, RZ ;  /* 0x0ffffffe06047810 */ /* 0x002fcc0007ffe0ff */
[----:B------:R1:W5:Y:S02]  /*0810*/  F2I.FTZ.U32.TRUNC.NTZ R5, R4 ;  /* 0x0000000400057305 */ /* 0x000364000021f000 */
[----:B-1----:R-:W-:Y:S02]  /*0820*/  IMAD.MOV.U32 R4, RZ, RZ, RZ ;  /* 0x000000ffff047224 */ /* 0x002fe400078e00ff */
[----:B-----5:R-:W-:-:S04]  /*0830*/  IMAD.MOV R8, RZ, RZ, -R5 ;  /* 0x000000ffff087224 */ /* 0x020fc800078e0a05 */
[----:B------:R-:W-:-:S04]  /*0840*/  IMAD R7, R8, R19, RZ ;  /* 0x0000001308077224 */ /* 0x000fc800078e02ff */
[----:B0-234-:R-:W-:-:S07]  /*0850*/  IMAD.HI.U32 R18, R5, R7, R4 ;  /* 0x0000000705127227 */ /* 0x01dfce00078e0004 */
.L_x_3:
[----:B0-----:R-:W-:Y:S02]  /*0860*/  IABS R5, R25 ;  /* 0x0000001900057213 */ /* 0x001fe40000000000 */
[-C--:B------:R-:W-:Y:S02]  /*0870*/  IABS R8, R20.reuse ;  /* 0x0000001400087213 */ /* 0x080fe40000000000 */
[----:B------:R-:W-:Y:S01]  /*0880*/  IABS R24, R21 ;  /* 0x0000001500187213 */ /* 0x000fe20000000000 */
[----:B------:R-:W-:Y:S01]  /*0890*/  IMAD.HI.U32 R18, R18, R5, RZ ;  /* 0x0000000512127227 */ /* 0x000fe200078e00ff */
[----:B------:R-:W-:Y:S02]  /*08a0*/  LOP3.LUT R9, RZ, R20, RZ, 0x33, !PT ;  /* 0x00000014ff097212 */ /* 0x000fe400078e33ff */
[----:B------:R-:W0:Y:S02]  /*08b0*/  I2F.RP R6, R24 ;  /* 0x0000001800067306 */ /* 0x000e240000209400 */
[----:B------:R-:W-:-:S05]  /*08c0*/  IADD3 R4, PT, PT, -R18, RZ, RZ ;  /* 0x000000ff12047210 */ /* 0x000fca0007ffe1ff */
[----:B------:R-:W-:-:S05]  /*08d0*/  IMAD R4, R8, R4, R5 ;  /* 0x0000000408047224 */ /* 0x000fca00078e0205 */
[----:B------:R-:W-:Y:S01]  /*08e0*/  ISETP.GT.U32.AND P1, PT, R19, R4, PT ;  /* 0x000000041300720c */ /* 0x000fe20003f24070 */
[----:B0-----:R-:W0:-:S12]  /*08f0*/  MUFU.RCP R6, R6 ;  /* 0x0000000600067308 */ /* 0x001e180000001000 */
[----:B------:R-:W-:Y:S01]  /*0900*/  @!P1 IMAD.IADD R4, R4, 0x1, -R8 ;  /* 0x0000000104049824 */ /* 0x000fe200078e0a08 */
[----:B------:R-:W-:-:S04]  /*0910*/  @!P1 IADD3 R18, PT, PT, R18, 0x1, RZ ;  /* 0x0000000112129810 */ /* 0x000fc80007ffe0ff */
[----:B------:R-:W-:Y:S02]  /*0920*/  ISETP.GE.U32.AND P0, PT, R4, R19, PT ;  /* 0x000000130400720c */ /* 0x000fe40003f06070 */
[----:B------:R-:W-:Y:S01]  /*0930*/  LOP3.LUT R4, R25, R20, RZ, 0x3c, !PT ;  /* 0x0000001419047212 */ /* 0x000fe200078e3cff */
[----:B0-----:R-:W-:-:S03]  /*0940*/  VIADD R10, R6, 0xffffffe ;  /* 0x0ffffffe060a7836 */ /* 0x001fc60000000000 */
[----:B------:R-:W-:Y:S01]  /*0950*/  ISETP.GE.AND P2, PT, R4, RZ, PT ;  /* 0x000000ff0400720c */ /* 0x000fe20003f46270 */
[----:B------:R0:W1:Y:S06]  /*0960*/  F2I.FTZ.U32.TRUNC.NTZ R11, R10 ;  /* 0x0000000a000b7305 */ /* 0x00006c000021f000 */
[----:B------:R-:W-:Y:S01]  /*0970*/  @P0 VIADD R18, R18, 0x1 ;  /* 0x0000000112120836 */ /* 0x000fe20000000000 */
[----:B------:R-:W-:Y:S01]  /*0980*/  ISETP.NE.AND P0, PT, R20, RZ, PT ;  /* 0x000000ff1400720c */ /* 0x000fe20003f05270 */
[----:B0-----:R-:W-:-:S04]  /*0990*/  IMAD.MOV.U32 R10, RZ, RZ, RZ ;  /* 0x000000ffff0a7224 */ /* 0x001fc800078e00ff */
[----:B------:R-:W-:Y:S01]  /*09a0*/  @!P2 IMAD.MOV R18, RZ, RZ, -R18 ;  /* 0x000000ffff12a224 */ /* 0x000fe200078e0a12 */
[----:B-1----:R-:W-:-:S04]  /*09b0*/  IADD3 R7, PT, PT, RZ, -R11, RZ ;  /* 0x8000000bff077210 */ /* 0x002fc80007ffe0ff */
[----:B------:R-:W-:-:S05]  /*09c0*/  SEL R4, R9, R18, !P0 ;  /* 0x0000001209047207 */ /* 0x000fca0004000000 */
[----:B------:R-:W-:-:S04]  /*09d0*/  IMAD.MOV R5, RZ, RZ, -R4 ;  /* 0x000000ffff057224 */ /* 0x000fc800078e0a04 */
[----:B------:R-:W-:Y:S02]  /*09e0*/  IMAD R12, R20, R5, R25 ;  /* 0x00000005140c7224 */ /* 0x000fe400078e0219 */
[----:B------:R-:W-:-:S03]  /*09f0*/  IMAD R5, R7, R24, RZ ;  /* 0x0000001807057224 */ /* 0x000fc600078e02ff */
[----:B------:R-:W-:Y:S01]  /*0a00*/  IABS R7, R12 ;  /* 0x0000000c00077213 */ /* 0x000fe20000000000 */
[----:B------:R-:W-:Y:S01]  /*0a10*/  IMAD.HI.U32 R10, R11, R5, R10 ;  /* 0x000000050b0a7227 */ /* 0x000fe200078e000a */
[----:B------:R-:W-:-:S05]  /*0a20*/  LOP3.LUT R11, RZ, R21, RZ, 0x33, !PT ;  /* 0x00000015ff0b7212 */ /* 0x000fca00078e33ff */
[----:B------:R-:W-:-:S05]  /*0a30*/  IMAD.HI.U32 R5, R10, R7, RZ ;  /* 0x000000070a057227 */ /* 0x000fca00078e00ff */
[----:B------:R-:W-:-:S05]  /*0a40*/  IADD3 R6, PT, PT, -R5, RZ, RZ ;  /* 0x000000ff05067210 */ /* 0x000fca0007ffe1ff */
[----:B------:R-:W-:Y:S01]  /*0a50*/  IMAD R7, R24, R6, R7 ;  /* 0x0000000618077224 */ /* 0x000fe200078e0207 */
[----:B------:R-:W-:-:S04]  /*0a60*/  LOP3.LUT R6, R12, R21, RZ, 0x3c, !PT ;  /* 0x000000150c067212 */ /* 0x000fc800078e3cff */
[----:B------:R-:W-:Y:S02]  /*0a70*/  ISETP.GT.U32.AND P2, PT, R24, R7, PT ;  /* 0x000000071800720c */ /* 0x000fe40003f44070 */
[----:B------:R-:W-:-:S11]  /*0a80*/  ISETP.GE.AND P3, PT, R6, RZ, PT ;  /* 0x000000ff0600720c */ /* 0x000fd60003f66270 */
[----:B------:R-:W-:Y:S02]  /*0a90*/  @!P2 IMAD.IADD R7, R7, 0x1, -R24 ;  /* 0x000000010707a824 */ /* 0x000fe400078e0a18 */
[----:B------:R-:W-:-:S03]  /*0aa0*/  @!P2 VIADD R5, R5, 0x1 ;  /* 0x000000010505a836 */ /* 0x000fc60000000000 */
[----:B------:R-:W-:-:S13]  /*0ab0*/  ISETP.GE.U32.AND P1, PT, R7, R24, PT ;  /* 0x000000180700720c */ /* 0x000fda0003f26070 */
[----:B------:R-:W-:Y:S02]  /*0ac0*/  @P1 IADD3 R5, PT, PT, R5, 0x1, RZ ;  /* 0x0000000105051810 */ /* 0x000fe40007ffe0ff */
[----:B------:R-:W-:-:S03]  /*0ad0*/  ISETP.NE.AND P1, PT, R21, RZ, PT ;  /* 0x000000ff1500720c */ /* 0x000fc60003f25270 */
[----:B------:R-:W-:-:S05]  /*0ae0*/  @!P3 IMAD.MOV R5, RZ, RZ, -R5 ;  /* 0x000000ffff05b224 */ /* 0x000fca00078e0a05 */
[----:B------:R-:W-:-:S05]  /*0af0*/  SEL R5, R11, R5, !P1 ;  /* 0x000000050b057207 */ /* 0x000fca0004800000 */
[--C-:B------:R-:W-:Y:S02]  /*0b00*/  IMAD.MOV R6, RZ, RZ, -R5.reuse ;  /* 0x000000ffff067224 */ /* 0x100fe400078e0a05 */
[----:B------:R-:W-:Y:S02]  /*0b10*/  IMAD R5, R4, UR6, R5 ;  /* 0x0000000604057c24 */ /* 0x000fe4000f8e0205 */
[----:B------:R-:W-:-:S04]  /*0b20*/  IMAD R4, R21, R6, R12 ;  /* 0x0000000615047224 */ /* 0x000fc800078e020c */
[----:B------:R-:W-:-:S04]  /*0b30*/  IMAD R5, R5, UR7, R4 ;  /* 0x0000000705057c24 */ /* 0x000fc8000f8e0204 */
[----:B------:R-:W-:-:S06]  /*0b40*/  IMAD.WIDE R4, R5, 0x4, R16 ;  /* 0x0000000405047825 */ /* 0x000fcc00078e0210 */
[----:B------:R-:W2:Y:S01]  /*0b50*/  LDG.E.128.CONSTANT R4, desc[UR4][R4.64] ;  /* 0x0000000404047981 */ /* 0x000ea2000c1e9d00 */
[----:B------:R-:W0:Y:S01]  /*0b60*/  I2F.RP R12, R8 ;  /* 0x00000008000c7306 */ /* 0x000e220000209400 */
[----:B------:R-:W-:Y:S01]  /*0b70*/  IMAD.IADD R27, R0, 0x1, R25 ;  /* 0x00000001001b7824 */ /* 0x000fe200078e0219 */
[----:B------:R-:W-:-:S04]  /*0b80*/  MOV R18, RZ ;  /* 0x000000ff00127202 */ /* 0x000fc80000000f00 */
[----:B------:R-:W-:Y:S02]  /*0b90*/  IABS R14, R27 ;  /* 0x0000001b000e7213 */ /* 0x000fe40000000000 */
[----:B0-----:R-:W0:Y:S02]  /*0ba0*/  MUFU.RCP R12, R12 ;  /* 0x0000000c000c7308 */ /* 0x001e240000001000 */
[----:B0-----:R-:W-:-:S06]  /*0bb0*/  IADD3 R19, PT, PT, R12, 0xffffffe, RZ ;  /* 0x0ffffffe0c137810 */ /* 0x001fcc0007ffe0ff */
[----:B------:R-:W0:Y:S02]  /*0bc0*/  F2I.FTZ.U32.TRUNC.NTZ R19, R19 ;  /* 0x0000001300137305 */ /* 0x000e24000021f000 */
[----:B0-----:R-:W-:-:S04]  /*0bd0*/  IMAD.MOV R13, RZ, RZ, -R19 ;  /* 0x000000ffff0d7224 */ /* 0x001fc800078e0a13 */
[----:B------:R-:W-:-:S04]  /*0be0*/  IMAD R13, R13, R8, RZ ;  /* 0x000000080d0d7224 */ /* 0x000fc800078e02ff */
[----:B------:R-:W-:-:S04]  /*0bf0*/  IMAD.HI.U32 R18, R19, R13, R18 ;  /* 0x0000000d13127227 */ /* 0x000fc800078e0012 */
[----:B------:R-:W-:Y:S02]  /*0c00*/  IMAD.MOV.U32 R13, RZ, RZ, R14 ;  /* 0x000000ffff0d7224 */ /* 0x000fe400078e000e */
[----:B------:R-:W-:Y:S02]  /*0c10*/  IMAD.MOV.U32 R19, RZ, RZ, R8 ;  /* 0x000000ffff137224 */ /* 0x000fe400078e0008 */
[----:B------:R-:W-:-:S05]  /*0c20*/  IMAD.HI.U32 R12, R18, R13, RZ ;  /* 0x0000000d120c7227 */ /* 0x000fca00078e00ff */
[----:B------:R-:W-:-:S05]  /*0c30*/  IADD3 R14, PT, PT, -R12, RZ, RZ ;  /* 0x000000ff0c0e7210 */ /* 0x000fca0007ffe1ff */
[----:B------:R-:W-:Y:S01]  /*0c40*/  IMAD R14, R8, R14, R13 ;  /* 0x0000000e080e7224 */ /* 0x000fe200078e020d */
[----:B------:R-:W-:-:S04]  /*0c50*/  LOP3.LUT R13, R27, R20, RZ, 0x3c, !PT ;  /* 0x000000141b0d7212 */ /* 0x000fc800078e3cff */
[----:B------:R-:W-:Y:S02]  /*0c60*/  ISETP.GT.U32.AND P3, PT, R19, R14, PT ;  /* 0x0000000e1300720c */ /* 0x000fe40003f64070 */
[----:B------:R-:W-:-:S11]  /*0c70*/  ISETP.GE.AND P4, PT, R13, RZ, PT ;  /* 0x000000ff0d00720c */ /* 0x000fd60003f86270 */
[----:B------:R-:W-:Y:S01]  /*0c80*/  @!P3 IADD3 R14, PT, PT, R14, -R8, RZ ;  /* 0x800000080e0eb210 */ /* 0x000fe20007ffe0ff */
[----:B------:R-:W-:-:S03]  /*0c90*/  @!P3 VIADD R12, R12, 0x1 ;  /* 0x000000010c0cb836 */ /* 0x000fc60000000000 */
[----:B------:R-:W-:-:S13]  /*0ca0*/  ISETP.GE.U32.AND P2, PT, R14, R19, PT ;  /* 0x000000130e00720c */ /* 0x000fda0003f46070 */
[----:B------:R-:W-:-:S05]  /*0cb0*/  @P2 IADD3 R12, PT, PT, R12, 0x1, RZ ;  /* 0x000000010c0c2810 */ /* 0x000fca0007ffe0ff */
[----:B------:R-:W-:-:S05]  /*0cc0*/  @!P4 IMAD.MOV R12, RZ, RZ, -R12 ;  /* 0x000000ffff0cc224 */ /* 0x000fca00078e0a0c */
[----:B------:R-:W-:-:S04]  /*0cd0*/  SEL R13, R9, R12, !P0 ;  /* 0x0000000c090d7207 */ /* 0x000fc80004000000 */
[----:B------:R-:W-:-:S05]  /*0ce0*/  IADD3 R12, PT, PT, -R13, RZ, RZ ;  /* 0x000000ff0d0c7210 */ /* 0x000fca0007ffe1ff */
[--C-:B------:R-:W-:Y:S02]  /*0cf0*/  IMAD R12, R20, R12, R27.reuse ;  /* 0x0000000c140c7224 */ /* 0x100fe400078e021b */
[----:B------:R-:W-:-:S03]  /*0d00*/  IMAD.IADD R27, R0, 0x1, R27 ;  /* 0x00000001001b7824 */ /* 0x000fc600078e021b */
[----:B------:R-:W-:-:S05]  /*0d10*/  IABS R15, R12 ;  /* 0x0000000c000f7213 */ /* 0x000fca0000000000 */
[----:B------:R-:W-:-:S04]  /*0d20*/  IMAD.HI.U32 R14, R10, R15, RZ ;  /* 0x0000000f0a0e7227 */ /* 0x000fc800078e00ff */
[----:B------:R-:W-:-:S04]  /*0d30*/  IMAD.MOV R22, RZ, RZ, -R14 ;  /* 0x000000ffff167224 */ /* 0x000fc800078e0a0e */
[----:B------:R-:W-:Y:S02]  /*0d40*/  IMAD R15, R24, R22, R15 ;  /* 0x00000016180f7224 */ /* 0x000fe400078e020f */
[----:B------:R-:W-:-:S03]  /*0d50*/  IMAD.WIDE R22, R25, 0x4, R2 ;  /* 0x0000000419167825 */ /* 0x000fc600078e0202 */
[----:B------:R-:W-:-:S13]  /*0d60*/  ISETP.GT.U32.AND P3, PT, R24, R15, PT ;  /* 0x0000000f1800720c */ /* 0x000fda0003f64070 */
[----:B------:R-:W-:Y:S01]  /*0d70*/  @!P3 IADD3 R15, PT, PT, R15, -R24, RZ ;  /* 0x800000180f0fb210 */ /* 0x000fe20007ffe0ff */
[----:B------:R-:W-:-:S03]  /*0d80*/  @!P3 VIADD R14, R14, 0x1 ;  /* 0x000000010e0eb836 */ /* 0x000fc60000000000 */
[----:B------:R-:W-:Y:S02]  /*0d90*/  ISETP.GE.U32.AND P2, PT, R15, R24, PT ;  /* 0x000000180f00720c */ /* 0x000fe40003f46070 */
[----:B------:R-:W-:-:S04]  /*0da0*/  LOP3.LUT R15, R12, R21, RZ, 0x3c, !PT ;  /* 0x000000150c0f7212 */ /* 0x000fc800078e3cff */
[----:B------:R-:W-:-:S07]  /*0db0*/  ISETP.GE.AND P4, PT, R15, RZ, PT ;  /* 0x000000ff0f00720c */ /* 0x000fce0003f86270 */
[----:B------:R-:W-:-:S06]  /*0dc0*/  @P2 IADD3 R14, PT, PT, R14, 0x1, RZ ;  /* 0x000000010e0e2810 */ /* 0x000fcc0007ffe0ff */
[----:B------:R-:W-:-:S05]  /*0dd0*/  @!P4 IMAD.MOV R14, RZ, RZ, -R14 ;  /* 0x000000ffff0ec224 */ /* 0x000fca00078e0a0e */
[----:B------:R-:W-:-:S04]  /*0de0*/  SEL R14, R11, R14, !P1 ;  /* 0x0000000e0b0e7207 */ /* 0x000fc80004800000 */
[----:B------:R-:W-:Y:S01]  /*0df0*/  IADD3 R15, PT, PT, -R14, RZ, RZ ;  /* 0x000000ff0e0f7210 */ /* 0x000fe20007ffe1ff */
[----:B------:R-:W-:Y:S01]  /*0e00*/  IMAD R13, R13, UR6, R14 ;  /* 0x000000060d0d7c24 */ /* 0x000fe2000f8e020e */
[----:B------:R-:W-:-:S03]  /*0e10*/  IABS R14, R27 ;  /* 0x0000001b000e7213 */ /* 0x000fc60000000000 */
[----:B------:R-:W-:Y:S01]  /*0e20*/  IMAD R12, R21, R15, R12 ;  /* 0x0000000f150c7224 */ /* 0x000fe200078e020c */
[----:B------:R-:W-:-:S03]  /*0e30*/  MOV R25, R14 ;  /* 0x0000000e00197202 */ /* 0x000fc60000000f00 */
[----:B------:R-:W-:Y:S02]  /*0e40*/  IMAD R13, R13, UR7, R12 ;  /* 0x000000070d0d7c24 */ /* 0x000fe4000f8e020c */
[----:B------:R-:W-:-:S04]  /*0e50*/  IMAD.HI.U32 R26, R18, R25, RZ ;  /* 0x00000019121a7227 */ /* 0x000fc800078e00ff */
[----:B------:R-:W-:Y:S02]  /*0e60*/  IMAD.MOV R28, RZ, RZ, -R26 ;  /* 0x000000ffff1c7224 */ /* 0x000fe400078e0a1a */
[----:B------:R-:W-:-:S04]  /*0e70*/  IMAD.WIDE R12, R13, 0x4, R16 ;  /* 0x000000040d0c7825 */ /* 0x000fc800078e0210 */
[----:B------:R-:W-:Y:S02]  /*0e80*/  IMAD R28, R8, R28, R25 ;  /* 0x0000001c081c7224 */ /* 0x000fe400078e0219 */
[----:B------:R-:W3:Y:S03]  /*0e90*/  LDG.E.128.CONSTANT R12, desc[UR4][R12.64] ;  /* 0x000000040c0c7981 */ /* 0x000ee6000c1e9d00 */
[----:B------:R-:W-:Y:S02]  /*0ea0*/  ISETP.GT.U32.AND P3, PT, R19, R28, PT ;  /* 0x0000001c1300720c */ /* 0x000fe40003f64070 */
[----:B------:R-:W-:-:S11]  /*0eb0*/  LOP3.LUT R25, R27, R20, RZ, 0x3c, !PT ;  /* 0x000000141b197212 */ /* 0x000fd600078e3cff */
[----:B------:R-:W-:-:S04]  /*0ec0*/  @!P3 IADD3 R28, PT, PT, R28, -R8, RZ ;  /* 0x800000081c1cb210 */ /* 0x000fc80007ffe0ff */
[----:B------:R-:W-:Y:S02]  /*0ed0*/  ISETP.GE.U32.AND P2, PT, R28, R19, PT ;  /* 0x000000131c00720c */ /* 0x000fe40003f46070 */
[----:B------:R-:W-:Y:S01]  /*0ee0*/  ISETP.GE.AND P4, PT, R25, RZ, PT ;  /* 0x000000ff1900720c */ /* 0x000fe20003f86270 */
[----:B------:R-:W-:-:S10]  /*0ef0*/  @!P3 VIADD R26, R26, 0x1 ;  /* 0x000000011a1ab836 */ /* 0x000fd40000000000 */
[----:B------:R-:W-:-:S05]  /*0f00*/  @P2 IADD3 R26, PT, PT, R26, 0x1, RZ ;  /* 0x000000011a1a2810 */ /* 0x000fca0007ffe0ff */
[----:B------:R-:W-:Y:S01]  /*0f10*/  @!P4 IMAD.MOV R26, RZ, RZ, -R26 ;  /* 0x000000ffff1ac224 */ /* 0x000fe200078e0a1a */
[----:B--2---:R0:W-:Y:S04]  /*0f20*/  STG.E.128 desc[UR4][R22.64], R4 ;  /* 0x0000000416007986 */ /* 0x0041e8000c101d04 */
[----:B0-----:R-:W-:-:S04]  /*0f30*/  SEL R5, R9, R26, !P0 ;  /* 0x0000001a09057207 */ /* 0x001fc80004000000 */
[----:B------:R-:W-:-:S05]  /*0f40*/  IADD3 R4, PT, PT, -R5, RZ, RZ ;  /* 0x000000ff05047210 */ /* 0x000fca0007ffe1ff */
[----:B------:R-:W-:-:S05]  /*0f50*/  IMAD R4, R20, R4, R27 ;  /* 0x0000000414047224 */ /* 0x000fca00078e021b */
[----:B------:R-:W-:-:S05]  /*0f60*/  IABS R7, R4 ;  /* 0x0000000400077213 */ /* 0x000fca0000000000 */
[----:B------:R-:W-:-:S04]  /*0f70*/  IMAD.HI.U32 R6, R10, R7, RZ ;  /* 0x000000070a067227 */ /* 0x000fc800078e00ff */
[----:B------:R-:W-:-:S04]  /*0f80*/  IMAD.MOV R25, RZ, RZ, -R6 ;  /* 0x000000ffff197224 */ /* 0x000fc800078e0a06 */
[----:B------:R-:W-:-:S05]  /*0f90*/  IMAD R7, R24, R25, R7 ;  /* 0x0000001918077224 */ /* 0x000fca00078e0207 */
[----:B------:R-:W-:-:S13]  /*0fa0*/  ISETP.GT.U32.AND P3, PT, R24, R7, PT ;  /* 0x000000071800720c */ /* 0x000fda0003f64070 */
[----:B------:R-:W-:-:S04]  /*0fb0*/  @!P3 IADD3 R7, PT, PT, R7, -R24, RZ ;  /* 0x800000180707b210 */ /* 0x000fc80007ffe0ff */
[----:B------:R-:W-:Y:S02]  /*0fc0*/  ISETP.GE.U32.AND P2, PT, R7, R24, PT ;  /* 0x000000180700720c */ /* 0x000fe40003f46070 */
[----:B------:R-:W-:-:S04]  /*0fd0*/  LOP3.LUT R7, R4, R21, RZ, 0x3c, !PT ;  /* 0x0000001504077212 */ /* 0x000fc800078e3cff */
[----:B------:R-:W-:Y:S01]  /*0fe0*/  ISETP.GE.AND P4, PT, R7, RZ, PT ;  /* 0x000000ff0700720c */ /* 0x000fe20003f86270 */
[----:B------:R-:W-:Y:S02]  /*0ff0*/  @!P3 VIADD R6, R6, 0x1 ;  /* 0x000000010606b836 */ /* 0x000fe40000000000 */
[----:B------:R-:W-:-:S04]  /*1000*/  IMAD.IADD R25, R0, 0x1, R27 ;  /* 0x0000000100197824 */ /* 0x000fc800078e021b */
[----:B------:R-:W-:-:S06]  /*1010*/  @P2 IADD3 R6, PT, PT, R6, 0x1, RZ ;  /* 0x0000000106062810 */ /* 0x000fcc0007ffe0ff */
[----:B------:R-:W-:Y:S02]  /*1020*/  @!P4 IADD3 R6, PT, PT, -R6, RZ, RZ ;  /* 0x000000ff0606c210 */ /* 0x000fe40007ffe1ff */
[----:B------:R-:W-:Y:S02]  /*1030*/  IABS R7, R25 ;  /* 0x0000001900077213 */ /* 0x000fe40000000000 */
[----:B------:R-:W-:-:S05]  /*1040*/  SEL R6, R11, R6, !P1 ;  /* 0x000000060b067207 */ /* 0x000fca0004800000 */
[--C-:B------:R-:W-:Y:S02]  /*1050*/  IMAD R5, R5, UR6, R6.reuse ;  /* 0x0000000605057c24 */ /* 0x100fe4000f8e0206 */
[----:B------:R-:W-:Y:S02]  /*1060*/  IMAD.MOV R26, RZ, RZ, -R6 ;  /* 0x000000ffff1a7224 */ /* 0x000fe400078e0a06 */
[----:B------:R-:W-:-:S04]  /*1070*/  IMAD.HI.U32 R6, R18, R7, RZ ;  /* 0x0000000712067227 */ /* 0x000fc800078e00ff */
[----:B------:R-:W-:Y:S01]  /*1080*/  IMAD R4, R21, R26, R4 ;  /* 0x0000001a15047224 */ /* 0x000fe200078e0204 */
[----:B------:R-:W-:-:S05]  /*1090*/  IADD3 R26, PT, PT, -R6, RZ, RZ ;  /* 0x000000ff061a7210 */ /* 0x000fca0007ffe1ff */
[----:B------:R-:W-:-:S05]  /*10a0*/  IMAD R26, R8, R26, R7 ;  /* 0x0000001a081a7224 */ /* 0x000fca00078e0207 */
[----:B------:R-:W-:Y:S02]  /*10b0*/  ISETP.GT.U32.AND P3, PT, R19, R26, PT ;  /* 0x0000001a1300720c */ /* 0x000fe40003f64070 */
[----:B------:R-:W-:-:S11]  /*10c0*/  LOP3.LUT R7, R25, R20, RZ, 0x3c, !PT ;  /* 0x0000001419077212 */ /* 0x000fd600078e3cff */
[----:B------:R-:W-:-:S05]  /*10d0*/  @!P3 IMAD.IADD R26, R26, 0x1, -R8 ;  /* 0x000000011a1ab824 */ /* 0x000fca00078e0a08 */
[----:B------:R-:W-:Y:S02]  /*10e0*/  ISETP.GE.U32.AND P2, PT, R26, R19, PT ;  /* 0x000000131a00720c */ /* 0x000fe40003f46070 */
[----:B------:R-:W-:Y:S02]  /*10f0*/  ISETP.GE.AND P4, PT, R7, RZ, PT ;  /* 0x000000ff0700720c */ /* 0x000fe40003f86270 */
[----:B------:R-:W-:-:S09]  /*1100*/  @!P3 IADD3 R6, PT, PT, R6, 0x1, RZ ;  /* 0x000000010606b810 */ /* 0x000fd20007ffe0ff */
[----:B------:R-:W-:-:S05]  /*1110*/  @P2 VIADD R6, R6, 0x1 ;  /* 0x0000000106062836 */ /* 0x000fca0000000000 */
[----:B------:R-:W-:-:S04]  /*1120*/  @!P4 IADD3 R6, PT, PT, -R6, RZ, RZ ;  /* 0x000000ff0606c210 */ /* 0x000fc80007ffe1ff */
[----:B------:R-:W-:-:S05]  /*1130*/  SEL R9, R9, R6, !P0 ;  /* 0x0000000609097207 */ /* 0x000fca0004000000 */
[----:B------:R-:W-:-:S04]  /*1140*/  IMAD.MOV R6, RZ, RZ, -R9 ;  /* 0x000000ffff067224 */ /* 0x000fc800078e0a09 */
[----:B------:R-:W-:-:S05]  /*1150*/  IMAD R6, R20, R6, R25 ;  /* 0x0000000614067224 */ /* 0x000fca00078e0219 */
[----:B------:R-:W-:-:S05]  /*1160*/  IABS R7, R6 ;  /* 0x0000000600077213 */ /* 0x000fca0000000000 */
[----:B------:R-:W-:-:S05]  /*1170*/  IMAD.HI.U32 R10, R10, R7, RZ ;  /* 0x000000070a0a7227 */ /* 0x000fca00078e00ff */
[----:B------:R-:W-:-:S05]  /*1180*/  IADD3 R8, PT, PT, -R10, RZ, RZ ;  /* 0x000000ff0a087210 */ /* 0x000fca0007ffe1ff */
[----:B------:R-:W-:-:S05]  /*1190*/  IMAD R7, R24, R8, R7 ;  /* 0x0000000818077224 */ /* 0x000fca00078e0207 */
[----:B------:R-:W-:-:S13]  /*11a0*/  ISETP.GT.U32.AND P2, PT, R24, R7, PT ;  /* 0x000000071800720c */ /* 0x000fda0003f44070 */
[----:B------:R-:W-:-:S05]  /*11b0*/  @!P2 IMAD.IADD R7, R7, 0x1, -R24 ;  /* 0x000000010707a824 */ /* 0x000fca00078e0a18 */
[----:B------:R-:W-:Y:S02]  /*11c0*/  ISETP.GE.U32.AND P0, PT, R7, R24, PT ;  /* 0x000000180700720c */ /* 0x000fe40003f06070 */
[----:B------:R-:W-:-:S04]  /*11d0*/  LOP3.LUT R7, R6, R21, RZ, 0x3c, !PT ;  /* 0x0000001506077212 */ /* 0x000fc800078e3cff */
[----:B------:R-:W-:Y:S02]  /*11e0*/  ISETP.GE.AND P3, PT, R7, RZ, PT ;  /* 0x000000ff0700720c */ /* 0x000fe40003f66270 */
[----:B------:R-:W-:-:S05]  /*11f0*/  @!P2 IADD3 R10, PT, PT, R10, 0x1, RZ ;  /* 0x000000010a0aa810 */ /* 0x000fca0007ffe0ff */
[----:B------:R-:W-:-:S06]  /*1200*/  @P0 VIADD R10, R10, 0x1 ;  /* 0x000000010a0a0836 */ /* 0x000fcc0000000000 */
[----:B------:R-:W-:-:S04]  /*1210*/  @!P3 IADD3 R10, PT, PT, -R10, RZ, RZ ;  /* 0x000000ff0a0ab210 */ /* 0x000fc80007ffe1ff */
[----:B------:R-:W-:-:S05]  /*1220*/  SEL R10, R11, R10, !P1 ;  /* 0x0000000a0b0a7207 */ /* 0x000fca0004800000 */
[--C-:B------:R-:W-:Y:S02]  /*1230*/  IMAD.MOV R7, RZ, RZ, -R10.reuse ;  /* 0x000000ffff077224 */ /* 0x100fe400078e0a0a */
[----:B------:R-:W-:Y:S02]  /*1240*/  IMAD R9, R9, UR6, R10 ;  /* 0x0000000609097c24 */ /* 0x000fe4000f8e020a */
[----:B------:R-:W-:Y:S02]  /*1250*/  IMAD R6, R21, R7, R6 ;  /* 0x0000000715067224 */ /* 0x000fe400078e0206 */
[----:B------:R-:W-:Y:S02]  /*1260*/  IMAD R5, R5, UR7, R4 ;  /* 0x0000000705057c24 */ /* 0x000fe4000f8e0204 */
[----:B------:R-:W-:Y:S02]  /*1270*/  IMAD R9, R9, UR7, R6 ;  /* 0x0000000709097c24 */ /* 0x000fe4000f8e0206 */
[----:B------:R-:W-:-:S04]  /*1280*/  IMAD.WIDE R4, R5, 0x4, R16 ;  /* 0x0000000405047825 */ /* 0x000fc800078e0210 */
[----:B------:R-:W-:Y:S02]  /*1290*/  IMAD.WIDE R8, R9, 0x4, R16 ;  /* 0x0000000409087825 */ /* 0x000fe400078e0210 */
[----:B------:R-:W2:Y:S04]  /*12a0*/  LDG.E.128.CONSTANT R4, desc[UR4][R4.64] ;  /* 0x0000000404047981 */ /* 0x000ea8000c1e9d00 */
[----:B------:R-:W4:Y:S01]  /*12b0*/  LDG.E.128.CONSTANT R8, desc[UR4][R8.64] ;  /* 0x0000000408087981 */ /* 0x000f22000c1e9d00 */
[----:B------:R-:W-:-:S04]  /*12c0*/  IMAD.WIDE R22, R0, 0x4, R22 ;  /* 0x0000000400167825 */ /* 0x000fc800078e0216 */
[C---:B------:R-:W-:Y:S01]  /*12d0*/  IMAD.WIDE R28, R0.reuse, 0x4, R22 ;  /* 0x00000004001c7825 */ /* 0x040fe200078e0216 */
[----:B---3--:R0:W-:Y:S03]  /*12e0*/  STG.E.128 desc[UR4][R22.64], R12 ;  /* 0x0000000c16007986 */ /* 0x0081e6000c101d04 */
[C---:B------:R-:W-:Y:S01]  /*12f0*/  IMAD.WIDE R26, R0.reuse, 0x4, R28 ;  /* 0x00000004001a7825 */ /* 0x040fe200078e021c */
[----:B------:R-:W-:-:S04]  /*1300*/  IADD3 R25, PT, PT, R0, R25, RZ ;  /* 0x0000001900197210 */ /* 0x000fc80007ffe0ff */
[----:B------:R-:W-:Y:S01]  /*1310*/  ISETP.GE.AND P0, PT, R25, UR8, PT ;  /* 0x0000000819007c0c */ /* 0x000fe2000bf06270 */
[----:B--2---:R0:W-:Y:S04]  /*1320*/  STG.E.128 desc[UR4][R28.64], R4 ;  /* 0x000000041c007986 */ /* 0x0041e8000c101d04 */
[----:B----4-:R0:W-:Y:S08]  /*1330*/  STG.E.128 desc[UR4][R26.64], R8 ;  /* 0x000000081a007986 */ /* 0x0101f0000c101d04 */
[----:B------:R-:W-:Y:S05]  /*1340*/  @!P0 BRA `(.L_x_3) ;  /* 0xfffffff400448947 */ /* 0x000fea000383ffff */
[----:B------:R-:W-:Y:S05]  /*1350*/  EXIT ;  /* 0x000000000000794d */ /* 0x000fea0003800000 */
.L_x_4:
[----:B------:R-:W-:-:S00]  /*1360*/  BRA `(.L_x_4) ;  /* 0xfffffffc00fc7947 */ /* 0x000fc0000383ffff */
[----:B------:R-:W-:-:S00]  /*1370*/  NOP ;  /* 0x0000000000007918 */ /* 0x000fc00000000000 */
        /* <DEDUP_REMOVED lines=8> */
.L_x_7:


//--------------------- .text._Z14trim3D_kernel4PKfiiPfiii --------------------------
	.section	.text._Z14trim3D_kernel4PKfiiPfiii,"ax",@progbits
	.align	128
        .global         _Z14trim3D_kernel4PKfiiPfiii
        .type           _Z14trim3D_kernel4PKfiiPfiii,@function
        .size           _Z14trim3D_kernel4PKfiiPfiii,(.L_x_8 - _Z14trim3D_kernel4PKfiiPfiii)
        .other          _Z14trim3D_kernel4PKfiiPfiii,@"STO_CUDA_ENTRY STV_DEFAULT"
_Z14trim3D_kernel4PKfiiPfiii:
.text._Z14trim3D_kernel4PKfiiPfiii:
[----:B------:R-:W-:Y:S01]  /*0000*/  LDC R1, c[0x0][0x37c] ;  /* 0x0000df00ff017b82 */ /* 0x000fe20000000800 */
[----:B------:R-:W0:Y:S07]  /*0010*/  S2R R3, SR_TID.X ;  /* 0x0000000000037919 */ /* 0x000e2e0000002100 */
[----:B------:R-:W0:Y:S01]  /*0020*/  S2UR UR4, SR_CTAID.X ;  /* 0x00000000000479c3 */ /* 0x000e220000002500 */
[----:B------:R-:W1:Y:S07]  /*0030*/  LDCU UR5, c[0x0][0x3a0] ;  /* 0x00007400ff0577ac */ /* 0x000e6e0008000800 */
[----:B------:R-:W0:Y:S02]  /*0040*/  LDC R14, c[0x0][0x360] ;  /* 0x0000d800ff0e7b82 */ /* 0x000e240000000800 */
[----:B0-----:R-:W-:-:S04]  /*0050*/  IMAD R0, R14, UR4, R3 ;  /* 0x000000040e007c24 */ /* 0x001fc8000f8e0203 */
[----:B------:R-:W-:-:S05]  /*0060*/  IMAD.SHL.U32 R15, R0, 0x4, RZ ;  /* 0x00000004000f7824 */ /* 0x000fca00078e00ff */
[----:B-1----:R-:W-:-:S13]  /*0070*/  ISETP.GE.AND P0, PT, R15, UR5, PT ;  /* 0x000000050f007c0c */ /* 0x002fda000bf06270 */
[----:B------:R-:W-:Y:S05]  /*0080*/  @P0 EXIT ;  /* 0x000000000000094d */ /* 0x000fea0003800000 */
[----:B------:R-:W0:Y:S01]  /*0090*/  LDC.64 R12, c[0x0][0x398] ;  /* 0x0000e600ff0c7b82 */ /* 0x000e220000000a00 */
[----:B------:R-:W1:Y:S01]  /*00a0*/  LDCU UR4, c[0x0][0x370] ;  /* 0x00006e00ff0477ac */ /* 0x000e620008000800 */
[----:B------:R-:W2:Y:S06]  /*00b0*/  LDCU.64 UR6, c[0x0][0x358] ;  /* 0x00006b00ff0677ac */ /* 0x000eac0008000a00 */
[----:B------:R-:W3:Y:S01]  /*00c0*/  LDC R10, c[0x0][0x398] ;  /* 0x0000e600ff0a7b82 */ /* 0x000ee20000000800 */
[----:B------:R-:W4:Y:S01]  /*00d0*/  LDCU UR5, c[0x0][0x3a0] ;  /* 0x00007400ff0577ac */ /* 0x000f220008000800 */
[----:B------:R-:W0:Y:S06]  /*00e0*/  LDCU.64 UR8, c[0x0][0x388] ;  /* 0x00007100ff0877ac */ /* 0x000e2c0008000a00 */
[----:B------:R-:W2:Y:S01]  /*00f0*/  LDC R11, c[0x0][0x39c] ;  /* 0x0000e700ff0b7b82 */ /* 0x000ea20000000800 */
[----:B-1----:R-:W-:Y:S01]  /*0100*/  IMAD R14, R14, UR4, RZ ;  /* 0x000000040e0e7c24 */ /* 0x002fe2000f8e02ff */
[----:B0-----:R-:W-:-:S06]  /*0110*/  IABS R0, R12 ;  /* 0x0000000c00007213 */ /* 0x001fcc0000000000 */
[----:B------:R-:W0:Y:S01]  /*0120*/  LDC.64 R2, c[0x0][0x390] ;  /* 0x0000e400ff027b82 */ /* 0x000e220000000a00 */
[----:B------:R-:W-:Y:S01]  /*0130*/  ISETP.NE.AND P0, PT, R13, RZ, PT ;  /* 0x000000ff0d00720c */ /* 0x000fe20003f05270 */
[----:B------:R-:W1:Y:S01]  /*0140*/  I2F.RP R6, R0 ;  /* 0x0000000000067306 */ /* 0x000e620000209400 */
[----:B------:R-:W-:-:S05]  /*0150*/  LOP3.LUT R13, RZ, R13, RZ, 0x33, !PT ;  /* 0x0000000dff0d7212 */ /* 0x000fca00078e33ff */
[----:B------:R-:W0:Y:S02]  /*0160*/  LDC.64 R8, c[0x0][0x380] ;  /* 0x0000e000ff087b82 */ /* 0x000e240000000a00 */
[----:B-1----:R-:W1:Y:S02]  /*0170*/  MUFU.RCP R6, R6 ;  /* 0x0000000600067308 */ /* 0x002e640000001000 */
[----:B-1----:R-:W-:-:S06]  /*0180*/  VIADD R4, R6, 0xffffffe ;  /* 0x0ffffffe06047836 */ /* 0x002fcc0000000000 */
[----:B------:R1:W5:Y:S02]  /*0190*/  F2I.FTZ.U32.TRUNC.NTZ R5, R4 ;  /* 0x0000000400057305 */ /* 0x000364000021f000 */
[----:B-1----:R-:W-:Y:S01]  /*01a0*/  IMAD.MOV.U32 R4, RZ, RZ, RZ ;  /* 0x000000ffff047224 */ /* 0x002fe200078e00ff */
[----:B-----5:R-:W-:-:S05]  /*01b0*/  IADD3 R7, PT, PT, RZ, -R5, RZ ;  /* 0x80000005ff077210 */ /* 0x020fca0007ffe0ff */
[----:B------:R-:W-:-:S04]  /*01c0*/  IMAD R7, R7, R0, RZ ;  /* 0x0000000007077224 */ /* 0x000fc800078e02ff */
[----:B0-234-:R-:W-:-:S07]  /*01d0*/  IMAD.HI.U32 R12, R5, R7, R4 ;  /* 0x00000007050c7227 */ /* 0x01dfce00078e0004 */
.L_x_5:
[----:B0-----:R-:W-:Y:S02]  /*01e0*/  IABS R5, R15 ;  /* 0x0000000f00057213 */ /* 0x001fe40000000000 */
[----:B------:R-:W-:Y:S02]  /*01f0*/  IABS R18, R10 ;  /* 0x0000000a00127213 */ /* 0x000fe40000000000 */
[----:B------:R-:W-:Y:S01]  /*0200*/  IABS R6, R11 ;  /* 0x0000000b00067213 */ /* 0x000fe20000000000 */
[----:B------:R-:W-:-:S03]  /*0210*/  IMAD.HI.U32 R4, R12, R5, RZ ;  /* 0x000000050c047227 */ /* 0x000fc600078e00ff */
[----:B------:R-:W0:Y:S01]  /*0220*/  I2F.RP R7, R6 ;  /* 0x0000000600077306 */ /* 0x000e220000209400 */
[----:B------:R-:W-:-:S04]  /*0230*/  IMAD.MOV R16, RZ, RZ, -R4 ;  /* 0x000000ffff107224 */ /* 0x000fc800078e0a04 */
[----:B------:R-:W-:Y:S01]  /*0240*/  IMAD R5, R18, R16, R5 ;  /* 0x0000001012057224 */ /* 0x000fe200078e0205 */
[----:B------:R-:W-:-:S04]  /*0250*/  IADD3 R16, PT, PT, -R10, RZ, RZ ;  /* 0x000000ff0a107210 */ /* 0x000fc80007ffe1ff */
[----:B------:R-:W-:Y:S01]  /*0260*/  ISETP.GT.U32.AND P3, PT, R0, R5, PT ;  /* 0x000000050000720c */ /* 0x000fe20003f64070 */
[----:B0-----:R-:W0:-:S12]  /*0270*/  MUFU.RCP R7, R7 ;  /* 0x0000000700077308 */ /* 0x001e180000001000 */
[----:B------:R-:W-:Y:S02]  /*0280*/  @!P3 IADD3 R5, PT, PT, R5, -R18, RZ ;  /* 0x800000120505b210 */ /* 0x000fe40007ffe0ff */
[----:B------:R-:W-:Y:S02]  /*0290*/  @!P3 IADD3 R4, PT, PT, R4, 0x1, RZ ;  /* 0x000000010404b810 */ /* 0x000fe40007ffe0ff */
[----:B------:R-:W-:Y:S02]  /*02a0*/  ISETP.GE.U32.AND P1, PT, R5, R0, PT ;  /* 0x000000000500720c */ /* 0x000fe40003f26070 */
[----:B------:R-:W-:Y:S02]  /*02b0*/  LOP3.LUT R5, R15, R10, RZ, 0x3c, !PT ;  /* 0x0000000a0f057212 */ /* 0x000fe400078e3cff */
[----:B------:R-:W-:Y:S01]  /*02c0*/  ISETP.NE.AND P3, PT, R10, RZ, PT ;  /* 0x000000ff0a00720c */ /* 0x000fe20003f65270 */
[----:B0-----:R-:W-:Y:S01]  /*02d0*/  VIADD R17, R7, 0xffffffe ;  /* 0x0ffffffe07117836 */ /* 0x001fe20000000000 */
[----:B------:R-:W-:-:S03]  /*02e0*/  ISETP.GE.AND P2, PT, R5, RZ, PT ;  /* 0x000000ff0500720c */ /* 0x000fc60003f46270 */
[----:B------:R-:W0:Y:S04]  /*02f0*/  F2I.FTZ.U32.TRUNC.NTZ R5, R17 ;  /* 0x0000001100057305 */ /* 0x000e28000021f000 */
[----:B------:R-:W-:-:S05]  /*0300*/  @P1 VIADD R4, R4, 0x1 ;  /* 0x0000000104041836 */ /* 0x000fca0000000000 */
[----:B------:R-:W-:Y:S01]  /*0310*/  MOV R19, R4 ;  /* 0x0000000400137202 */ /* 0x000fe20000000f00 */
[----:B------:R-:W-:-:S04]  /*0320*/  HFMA2 R4, -RZ, RZ, 0, 0 ;  /* 0x00000000ff047431 */ /* 0x000fc800000001ff */
[----:B------:R-:W-:Y:S01]  /*0330*/  @!P2 IMAD.MOV R19, RZ, RZ, -R19 ;  /* 0x000000ffff13a224 */ /* 0x000fe200078e0a13 */
[----:B------:R-:W-:Y:S01]  /*0340*/  @!P3 LOP3.LUT R19, RZ, R10, RZ, 0x33, !PT ;  /* 0x0000000aff13b212 */ /* 0x000fe200078e33ff */
[----:B0-----:R-:W-:-:S04]  /*0350*/  IMAD.MOV R7, RZ, RZ, -R5 ;  /* 0x000000ffff077224 */ /* 0x001fc800078e0a05 */
[----:B------:R-:W-:Y:S02]  /*0360*/  IMAD R16, R19, R16, R15 ;  /* 0x0000001013107224 */ /* 0x000fe400078e020f */
[----:B------:R-:W-:-:S03]  /*0370*/  IMAD R7, R7, R6, RZ ;  /* 0x0000000607077224 */ /* 0x000fc600078e02ff */
[----:B------:R-:W-:Y:S01]  /*0380*/  IABS R17, R16 ;  /* 0x0000001000117213 */ /* 0x000fe20000000000 */
[----:B------:R-:W-:-:S04]  /*0390*/  IMAD.HI.U32 R4, R5, R7, R4 ;  /* 0x0000000705047227 */ /* 0x000fc800078e0004 */
[----:B------:R-:W-:-:S04]  /*03a0*/  IMAD.MOV.U32 R5, RZ, RZ, R17 ;  /* 0x000000ffff057224 */ /* 0x000fc800078e0011 */
[----:B------:R-:W-:-:S05]  /*03b0*/  IMAD.HI.U32 R4, R4, R5, RZ ;  /* 0x0000000504047227 */ /* 0x000fca00078e00ff */
[----:B------:R-:W-:-:S05]  /*03c0*/  IADD3 R7, PT, PT, -R4, RZ, RZ ;  /* 0x000000ff04077210 */ /* 0x000fca0007ffe1ff */
[----:B------:R-:W-:-:S05]  /*03d0*/  IMAD R5, R6, R7, R5 ;  /* 0x0000000706057224 */ /* 0x000fca00078e0205 */
[----:B------:R-:W-:-:S13]  /*03e0*/  ISETP.GT.U32.AND P2, PT, R6, R5, PT ;  /* 0x000000050600720c */ /* 0x000fda0003f44070 */
[----:B------:R-:W-:Y:S01]  /*03f0*/  @!P2 IMAD.IADD R5, R5, 0x1, -R6 ;  /* 0x000000010505a824 */ /* 0x000fe200078e0a06 */
[----:B------:R-:W-:-:S04]  /*0400*/  @!P2 IADD3 R4, PT, PT, R4, 0x1, RZ ;  /* 0x000000010404a810 */ /* 0x000fc80007ffe0ff */
[----:B------:R-:W-:Y:S02]  /*0410*/  ISETP.GE.U32.AND P1, PT, R5, R6, PT ;  /* 0x000000060500720c */ /* 0x000fe40003f26070 */
[----:B------:R-:W-:-:S04]  /*0420*/  LOP3.LUT R5, R16, R11, RZ, 0x3c, !PT ;  /* 0x0000000b10057212 */ /* 0x000fc800078e3cff */
[----:B------:R-:W-:-:S07]  /*0430*/  ISETP.GE.AND P3, PT, R5, RZ, PT ;  /* 0x000000ff0500720c */ /* 0x000fce0003f66270 */
[----:B------:R-:W-:-:S06]  /*0440*/  @P1 VIADD R4, R4, 0x1 ;  /* 0x0000000104041836 */ /* 0x000fcc0000000000 */
[----:B------:R-:W-:-:S04]  /*0450*/  @!P3 IADD3 R4, PT, PT, -R4, RZ, RZ ;  /* 0x000000ff0404b210 */ /* 0x000fc80007ffe1ff */
[----:B------:R-:W-:-:S05]  /*0460*/  SEL R4, R13, R4, !P0 ;  /* 0x000000040d047207 */ /* 0x000fca0004000000 */
[----:B------:R-:W-:Y:S02]  /*0470*/  IMAD R5, R19, UR8, R4 ;  /* 0x0000000813057c24 */ /* 0x000fe4000f8e0204 */
[----:B------:R-:W-:-:S04]  /*0480*/  IMAD R4, R4, R11, RZ ;  /* 0x0000000b04047224 */ /* 0x000fc800078e02ff */
[----:B------:R-:W-:-:S04]  /*0490*/  IMAD R5, R5, UR9, -R4 ;  /* 0x0000000905057c24 */ /* 0x000fc8000f8e0a04 */
[----:B------:R-:W-:-:S04]  /*04a0*/  IMAD.IADD R5, R16, 0x1, R5 ;  /* 0x0000000110057824 */ /* 0x000fc800078e0205 */
[----:B------:R-:W-:-:S05]  /*04b0*/  IMAD.WIDE R16, R5, 0x4, R8 ;  /* 0x0000000405107825 */ /* 0x000fca00078e0208 */
[----:B------:R-:W2:Y:S04]  /*04c0*/  LDG.E.CONSTANT R4, desc[UR6][R16.64] ;  /* 0x0000000610047981 */ /* 0x000ea8000c1e9900 */
[----:B------:R-:W2:Y:S04]  /*04d0*/  LDG.E.CONSTANT R5, desc[UR6][R16.64+0x4] ;  /* 0x0000040610057981 */ /* 0x000ea8000c1e9900 */
[----:B------:R-:W2:Y:S04]  /*04e0*/  LDG.E.CONSTANT R6, desc[UR6][R16.64+0x8] ;  /* 0x0000080610067981 */ /* 0x000ea8000c1e9900 */
[----:B------:R-:W2:Y:S01]  /*04f0*/  LDG.E.CONSTANT R7, desc[UR6][R16.64+0xc] ;  /* 0x00000c0610077981 */ /* 0x000ea2000c1e9900 */
[----:B------:R-:W-:Y:S01]  /*0500*/  IMAD.WIDE R18, R15, 0x4, R2 ;  /* 0x000000040f127825 */ /* 0x000fe200078e0202 */
[----:B------:R-:W-:-:S04]  /*0510*/  LEA R15, R14, R15, 0x2 ;  /* 0x0000000f0e0f7211 */ /* 0x000fc800078e10ff */
[----:B------:R-:W-:Y:S01]  /*0520*/  ISETP.GE.AND P1, PT, R15, UR5, PT ;  /* 0x000000050f007c0c */ /* 0x000fe2000bf26270 */
[----:B--2---:R0:W-:-:S12]  /*0530*/  STG.E.128 desc[UR6][R18.64], R4 ;  /* 0x0000000412007986 */ /* 0x0041d8000c101d06 */
[----:B------:R-:W-:Y:S05]  /*0540*/  @!P1 BRA `(.L_x_5) ;  /* 0xfffffffc00249947 */ /* 0x000fea000383ffff */
[----:B------:R-:W-:Y:S05]  /*0550*/  EXIT ;  /* 0x000000000000794d */ /* 0x000fea0003800000 */
.L_x_6:
        /* <DEDUP_REMOVED lines=10> */
.L_x_8:


//--------------------- .nv.shared.reserved.0     --------------------------
	.section	.nv.shared.reserved.0,"aw",@nobits
	.weak		__nv_reservedSMEM_offset_0_alias
	.size		__nv_reservedSMEM_offset_0_alias, 0, 64
	.other		__nv_reservedSMEM_offset_0_alias,@"STO_CUDA_RESERVED_SHARED STV_DEFAULT"
__nv_reservedSMEM_offset_0_alias:
	.zero		0
	.zero		64


//--------------------- .nv.constant0._Z20trim3D_kernel4_pc04xPKfiiPfiii --------------------------
	.section	.nv.constant0._Z20trim3D_kernel4_pc04xPKfiiPfiii,"a",@progbits
	.sectionflags	@""
	.align	4
.nv.constant0._Z20trim3D_kernel4_pc04xPKfiiPfiii:
	.zero		932


//--------------------- .nv.constant0._Z14trim3D_kernel4PKfiiPfiii --------------------------
	.section	.nv.constant0._Z14trim3D_kernel4PKfiiPfiii,"a",@progbits
	.sectionflags	@""
	.align	4
.nv.constant0._Z14trim3D_kernel4PKfiiPfiii:
	.zero		932


//--------------------- SYMBOLS --------------------------

	.type		.nv.reservedSmem.offset0,@object
	.size		.nv.reservedSmem.offset0,0x4
